//
// Generated by NVIDIA NVVM Compiler
//
// Compiler Build ID: CL-36424714
// Cuda compilation tools, release 13.0, V13.0.88
// Based on NVVM 20.0.0
//

.version 9.0
.target sm_100
.address_size 64

	// .globl	_Z18tensor_multiply_2dPfS_S_ii
// _ZZ23cache_tiled_multiply_2dPfS_S_iiE1A has been demoted
// _ZZ23cache_tiled_multiply_2dPfS_S_iiE1B has been demoted

.visible .entry _Z18tensor_multiply_2dPfS_S_ii(
	.param .u64 .ptr .align 1 _Z18tensor_multiply_2dPfS_S_ii_param_0,
	.param .u64 .ptr .align 1 _Z18tensor_multiply_2dPfS_S_ii_param_1,
	.param .u64 .ptr .align 1 _Z18tensor_multiply_2dPfS_S_ii_param_2,
	.param .u32 _Z18tensor_multiply_2dPfS_S_ii_param_3,
	.param .u32 _Z18tensor_multiply_2dPfS_S_ii_param_4
)
{
	.reg .pred 	%p<12>;
	.reg .b32 	%r<40>;
	.reg .b32 	%f<67>;
	.reg .b64 	%rd<67>;

	ld.param.u64 	%rd14, [_Z18tensor_multiply_2dPfS_S_ii_param_0];
	ld.param.u64 	%rd15, [_Z18tensor_multiply_2dPfS_S_ii_param_1];
	ld.param.u32 	%r18, [_Z18tensor_multiply_2dPfS_S_ii_param_3];
	ld.param.u32 	%r19, [_Z18tensor_multiply_2dPfS_S_ii_param_4];
	cvta.to.global.u64 	%rd1, %rd15;
	cvta.to.global.u64 	%rd2, %rd14;
	mov.u32 	%r20, %ctaid.y;
	mov.u32 	%r21, %ntid.y;
	mov.u32 	%r22, %tid.y;
	mad.lo.s32 	%r1, %r20, %r21, %r22;
	mov.u32 	%r23, %ctaid.x;
	mov.u32 	%r24, %ntid.x;
	mov.u32 	%r25, %tid.x;
	mad.lo.s32 	%r2, %r23, %r24, %r25;
	setp.ge.s32 	%p1, %r1, %r18;
	setp.ge.s32 	%p2, %r2, %r19;
	or.pred  	%p3, %p1, %p2;
	@%p3 bra 	$L__BB0_13;
	mul.lo.s32 	%r3, %r18, %r1;
	and.b32  	%r4, %r18, 7;
	setp.lt.u32 	%p4, %r18, 8;
	mov.f32 	%f66, 0f00000000;
	mov.b32 	%r38, 0;
	@%p4 bra 	$L__BB0_4;
	and.b32  	%r38, %r18, 2147483640;
	neg.s32 	%r36, %r38;
	mul.wide.s32 	%rd16, %r18, 4;
	add.s64 	%rd3, %rd1, %rd16;
	shl.b32 	%r7, %r18, 3;
	mul.wide.s32 	%rd17, %r18, 8;
	add.s64 	%rd4, %rd1, %rd17;
	mul.wide.s32 	%rd18, %r18, 12;
	add.s64 	%rd5, %rd1, %rd18;
	mul.wide.s32 	%rd19, %r18, 16;
	add.s64 	%rd6, %rd1, %rd19;
	mul.wide.s32 	%rd20, %r18, 20;
	add.s64 	%rd7, %rd1, %rd20;
	mul.wide.s32 	%rd21, %r18, 24;
	add.s64 	%rd8, %rd1, %rd21;
	mul.wide.s32 	%rd22, %r18, 28;
	add.s64 	%rd9, %rd1, %rd22;
	mul.wide.u32 	%rd23, %r3, 4;
	add.s64 	%rd24, %rd23, %rd2;
	add.s64 	%rd66, %rd24, 16;
	mov.f32 	%f66, 0f00000000;
	mov.u32 	%r35, %r2;
$L__BB0_3:
	.pragma "nounroll";
	mul.wide.s32 	%rd25, %r35, 4;
	add.s64 	%rd26, %rd3, %rd25;
	add.s64 	%rd27, %rd4, %rd25;
	add.s64 	%rd28, %rd5, %rd25;
	add.s64 	%rd29, %rd6, %rd25;
	add.s64 	%rd30, %rd7, %rd25;
	add.s64 	%rd31, %rd8, %rd25;
	add.s64 	%rd32, %rd9, %rd25;
	add.s64 	%rd33, %rd1, %rd25;
	ld.global.f32 	%f16, [%rd66+-16];
	ld.global.f32 	%f17, [%rd33];
	fma.rn.f32 	%f18, %f16, %f17, %f66;
	ld.global.f32 	%f19, [%rd66+-12];
	ld.global.f32 	%f20, [%rd26];
	fma.rn.f32 	%f21, %f19, %f20, %f18;
	ld.global.f32 	%f22, [%rd66+-8];
	ld.global.f32 	%f23, [%rd27];
	fma.rn.f32 	%f24, %f22, %f23, %f21;
	ld.global.f32 	%f25, [%rd66+-4];
	ld.global.f32 	%f26, [%rd28];
	fma.rn.f32 	%f27, %f25, %f26, %f24;
	ld.global.f32 	%f28, [%rd66];
	ld.global.f32 	%f29, [%rd29];
	fma.rn.f32 	%f30, %f28, %f29, %f27;
	ld.global.f32 	%f31, [%rd66+4];
	ld.global.f32 	%f32, [%rd30];
	fma.rn.f32 	%f33, %f31, %f32, %f30;
	ld.global.f32 	%f34, [%rd66+8];
	ld.global.f32 	%f35, [%rd31];
	fma.rn.f32 	%f36, %f34, %f35, %f33;
	ld.global.f32 	%f37, [%rd66+12];
	ld.global.f32 	%f38, [%rd32];
	fma.rn.f32 	%f66, %f37, %f38, %f36;
	add.s32 	%r36, %r36, 8;
	add.s32 	%r35, %r35, %r7;
	add.s64 	%rd66, %rd66, 32;
	setp.ne.s32 	%p5, %r36, 0;
	@%p5 bra 	$L__BB0_3;
$L__BB0_4:
	setp.eq.s32 	%p6, %r4, 0;
	@%p6 bra 	$L__BB0_12;
	and.b32  	%r13, %r18, 3;
	setp.lt.u32 	%p7, %r4, 4;
	@%p7 bra 	$L__BB0_7;
	add.s32 	%r27, %r38, %r3;
	mul.wide.u32 	%rd34, %r27, 4;
	add.s64 	%rd35, %rd2, %rd34;
	ld.global.f32 	%f40, [%rd35];
	mad.lo.s32 	%r28, %r38, %r18, %r2;
	mul.wide.s32 	%rd36, %r28, 4;
	add.s64 	%rd37, %rd1, %rd36;
	ld.global.f32 	%f41, [%rd37];
	fma.rn.f32 	%f42, %f40, %f41, %f66;
	cvt.u64.u32 	%rd38, %r3;
	cvt.u64.u32 	%rd39, %r38;
	add.s64 	%rd40, %rd39, %rd38;
	shl.b64 	%rd41, %rd40, 2;
	add.s64 	%rd42, %rd2, %rd41;
	ld.global.f32 	%f43, [%rd42+4];
	mul.wide.s32 	%rd43, %r18, 4;
	add.s64 	%rd44, %rd37, %rd43;
	ld.global.f32 	%f44, [%rd44];
	fma.rn.f32 	%f45, %f43, %f44, %f42;
	ld.global.f32 	%f46, [%rd42+8];
	add.s64 	%rd45, %rd44, %rd43;
	ld.global.f32 	%f47, [%rd45];
	fma.rn.f32 	%f48, %f46, %f47, %f45;
	ld.global.f32 	%f49, [%rd42+12];
	add.s64 	%rd46, %rd45, %rd43;
	ld.global.f32 	%f50, [%rd46];
	fma.rn.f32 	%f66, %f49, %f50, %f48;
	add.s32 	%r38, %r38, 4;
$L__BB0_7:
	setp.eq.s32 	%p8, %r13, 0;
	@%p8 bra 	$L__BB0_12;
	setp.eq.s32 	%p9, %r13, 1;
	@%p9 bra 	$L__BB0_10;
	add.s32 	%r29, %r38, %r3;
	mul.wide.u32 	%rd47, %r29, 4;
	add.s64 	%rd48, %rd2, %rd47;
	ld.global.f32 	%f52, [%rd48];
	mad.lo.s32 	%r30, %r38, %r18, %r2;
	mul.wide.s32 	%rd49, %r30, 4;
	add.s64 	%rd50, %rd1, %rd49;
	ld.global.f32 	%f53, [%rd50];
	fma.rn.f32 	%f54, %f52, %f53, %f66;
	cvt.u64.u32 	%rd51, %r3;
	cvt.u64.u32 	%rd52, %r38;
	add.s64 	%rd53, %rd52, %rd51;
	shl.b64 	%rd54, %rd53, 2;
	add.s64 	%rd55, %rd2, %rd54;
	ld.global.f32 	%f55, [%rd55+4];
	mul.wide.s32 	%rd56, %r18, 4;
	add.s64 	%rd57, %rd50, %rd56;
	ld.global.f32 	%f56, [%rd57];
	fma.rn.f32 	%f66, %f55, %f56, %f54;
	add.s32 	%r38, %r38, 2;
$L__BB0_10:
	and.b32  	%r31, %r18, 1;
	setp.eq.b32 	%p10, %r31, 1;
	not.pred 	%p11, %p10;
	@%p11 bra 	$L__BB0_12;
	add.s32 	%r32, %r38, %r3;
	mul.wide.u32 	%rd58, %r32, 4;
	add.s64 	%rd59, %rd2, %rd58;
	ld.global.f32 	%f57, [%rd59];
	mad.lo.s32 	%r33, %r38, %r18, %r2;
	mul.wide.s32 	%rd60, %r33, 4;
	add.s64 	%rd61, %rd1, %rd60;
	ld.global.f32 	%f58, [%rd61];
	fma.rn.f32 	%f66, %f57, %f58, %f66;
$L__BB0_12:
	ld.param.u64 	%rd65, [_Z18tensor_multiply_2dPfS_S_ii_param_2];
	add.s32 	%r34, %r3, %r2;
	cvta.to.global.u64 	%rd62, %rd65;
	mul.wide.s32 	%rd63, %r34, 4;
	add.s64 	%rd64, %rd62, %rd63;
	st.global.f32 	[%rd64], %f66;
$L__BB0_13:
	ret;

}
	// .globl	_Z23cache_tiled_multiply_2dPfS_S_ii
.visible .entry _Z23cache_tiled_multiply_2dPfS_S_ii(
	.param .u64 .ptr .align 1 _Z23cache_tiled_multiply_2dPfS_S_ii_param_0,
	.param .u64 .ptr .align 1 _Z23cache_tiled_multiply_2dPfS_S_ii_param_1,
	.param .u64 .ptr .align 1 _Z23cache_tiled_multiply_2dPfS_S_ii_param_2,
	.param .u32 _Z23cache_tiled_multiply_2dPfS_S_ii_param_3,
	.param .u32 _Z23cache_tiled_multiply_2dPfS_S_ii_param_4
)
{
	.reg .pred 	%p<11>;
	.reg .b32 	%r<95>;
	.reg .b32 	%f<73>;
	.reg .b64 	%rd<13>;
	// demoted variable
	.shared .align 4 .b8 _ZZ23cache_tiled_multiply_2dPfS_S_iiE1A[2048];
	// demoted variable
	.shared .align 4 .b8 _ZZ23cache_tiled_multiply_2dPfS_S_iiE1B[2048];
	ld.param.u64 	%rd3, [_Z23cache_tiled_multiply_2dPfS_S_ii_param_0];
	ld.param.u64 	%rd4, [_Z23cache_tiled_multiply_2dPfS_S_ii_param_1];
	ld.param.u64 	%rd5, [_Z23cache_tiled_multiply_2dPfS_S_ii_param_2];
	ld.param.u32 	%r30, [_Z23cache_tiled_multiply_2dPfS_S_ii_param_3];
	ld.param.u32 	%r31, [_Z23cache_tiled_multiply_2dPfS_S_ii_param_4];
	mov.u32 	%r32, %ctaid.y;
	mov.u32 	%r1, %tid.y;
	mad.lo.s32 	%r2, %r31, %r32, %r1;
	mov.u32 	%r33, %ctaid.x;
	mov.u32 	%r3, %tid.x;
	mad.lo.s32 	%r4, %r31, %r33, %r3;
	div.s32 	%r5, %r30, %r31;
	setp.lt.s32 	%p1, %r5, 1;
	mov.f32 	%f71, 0f00000000;
	@%p1 bra 	$L__BB1_15;
	mad.lo.s32 	%r6, %r2, %r30, %r3;
	mul.lo.s32 	%r7, %r31, %r1;
	and.b32  	%r8, %r31, 7;
	and.b32  	%r9, %r31, 3;
	and.b32  	%r10, %r31, 2147483640;
	and.b32  	%r11, %r31, 1;
	neg.s32 	%r12, %r10;
	shl.b32 	%r13, %r31, 5;
	shl.b32 	%r35, %r7, 2;
	mov.u32 	%r36, _ZZ23cache_tiled_multiply_2dPfS_S_iiE1A;
	add.s32 	%r37, %r35, %r36;
	add.s32 	%r14, %r37, 16;
	shl.b32 	%r15, %r31, 2;
	cvta.to.global.u64 	%rd1, %rd3;
	cvta.to.global.u64 	%rd2, %rd4;
	mov.f32 	%f71, 0f00000000;
	mov.b32 	%r88, 0;
$L__BB1_2:
	setp.lt.s32 	%p2, %r31, 1;
	mul.lo.s32 	%r38, %r88, %r31;
	add.s32 	%r39, %r6, %r38;
	mul.wide.u32 	%rd6, %r39, 4;
	add.s64 	%rd7, %rd1, %rd6;
	ld.global.f32 	%f17, [%rd7];
	add.s32 	%r40, %r7, %r3;
	shl.b32 	%r41, %r40, 2;
	mov.u32 	%r42, _ZZ23cache_tiled_multiply_2dPfS_S_iiE1A;
	add.s32 	%r43, %r42, %r41;
	st.shared.f32 	[%r43], %f17;
	add.s32 	%r44, %r38, %r1;
	mad.lo.s32 	%r45, %r44, %r30, %r4;
	mul.wide.u32 	%rd8, %r45, 4;
	add.s64 	%rd9, %rd2, %rd8;
	ld.global.f32 	%f18, [%rd9];
	mov.u32 	%r46, _ZZ23cache_tiled_multiply_2dPfS_S_iiE1B;
	add.s32 	%r47, %r46, %r41;
	st.shared.f32 	[%r47], %f18;
	bar.sync 	0;
	@%p2 bra 	$L__BB1_14;
	setp.lt.u32 	%p3, %r31, 8;
	mov.b32 	%r93, 0;
	@%p3 bra 	$L__BB1_6;
	shl.b32 	%r49, %r3, 2;
	add.s32 	%r90, %r46, %r49;
	mov.u32 	%r89, %r14;
	mov.u32 	%r91, %r12;
$L__BB1_5:
	.pragma "nounroll";
	ld.shared.f32 	%f20, [%r89+-16];
	ld.shared.f32 	%f21, [%r90];
	fma.rn.f32 	%f22, %f20, %f21, %f71;
	ld.shared.f32 	%f23, [%r89+-12];
	add.s32 	%r51, %r90, %r15;
	ld.shared.f32 	%f24, [%r51];
	fma.rn.f32 	%f25, %f23, %f24, %f22;
	ld.shared.f32 	%f26, [%r89+-8];
	add.s32 	%r52, %r51, %r15;
	ld.shared.f32 	%f27, [%r52];
	fma.rn.f32 	%f28, %f26, %f27, %f25;
	ld.shared.f32 	%f29, [%r89+-4];
	add.s32 	%r53, %r52, %r15;
	ld.shared.f32 	%f30, [%r53];
	fma.rn.f32 	%f31, %f29, %f30, %f28;
	ld.shared.f32 	%f32, [%r89];
	add.s32 	%r54, %r53, %r15;
	ld.shared.f32 	%f33, [%r54];
	fma.rn.f32 	%f34, %f32, %f33, %f31;
	ld.shared.f32 	%f35, [%r89+4];
	add.s32 	%r55, %r54, %r15;
	ld.shared.f32 	%f36, [%r55];
	fma.rn.f32 	%f37, %f35, %f36, %f34;
	ld.shared.f32 	%f38, [%r89+8];
	add.s32 	%r56, %r55, %r15;
	ld.shared.f32 	%f39, [%r56];
	fma.rn.f32 	%f40, %f38, %f39, %f37;
	ld.shared.f32 	%f41, [%r89+12];
	add.s32 	%r57, %r56, %r15;
	ld.shared.f32 	%f42, [%r57];
	fma.rn.f32 	%f71, %f41, %f42, %f40;
	add.s32 	%r91, %r91, 8;
	add.s32 	%r90, %r90, %r13;
	add.s32 	%r89, %r89, 32;
	setp.ne.s32 	%p4, %r91, 0;
	mov.u32 	%r93, %r10;
	@%p4 bra 	$L__BB1_5;
$L__BB1_6:
	setp.eq.s32 	%p5, %r8, 0;
	@%p5 bra 	$L__BB1_14;
	add.s32 	%r58, %r8, -1;
	setp.lt.u32 	%p6, %r58, 3;
	@%p6 bra 	$L__BB1_9;
	add.s32 	%r59, %r93, %r7;
	shl.b32 	%r60, %r59, 2;
	mov.u32 	%r61, _ZZ23cache_tiled_multiply_2dPfS_S_iiE1A;
	add.s32 	%r62, %r61, %r60;
	ld.shared.f32 	%f44, [%r62];
	mad.lo.s32 	%r63, %r93, %r31, %r3;
	shl.b32 	%r64, %r63, 2;
	mov.u32 	%r65, _ZZ23cache_tiled_multiply_2dPfS_S_iiE1B;
	add.s32 	%r66, %r65, %r64;
	ld.shared.f32 	%f45, [%r66];
	fma.rn.f32 	%f46, %f44, %f45, %f71;
	ld.shared.f32 	%f47, [%r62+4];
	add.s32 	%r67, %r66, %r15;
	ld.shared.f32 	%f48, [%r67];
	fma.rn.f32 	%f49, %f47, %f48, %f46;
	ld.shared.f32 	%f50, [%r62+8];
	add.s32 	%r68, %r67, %r15;
	ld.shared.f32 	%f51, [%r68];
	fma.rn.f32 	%f52, %f50, %f51, %f49;
	ld.shared.f32 	%f53, [%r62+12];
	add.s32 	%r69, %r68, %r15;
	ld.shared.f32 	%f54, [%r69];
	fma.rn.f32 	%f71, %f53, %f54, %f52;
	add.s32 	%r93, %r93, 4;
$L__BB1_9:
	setp.eq.s32 	%p7, %r9, 0;
	@%p7 bra 	$L__BB1_14;
	setp.eq.s32 	%p8, %r9, 1;
	@%p8 bra 	$L__BB1_12;
	add.s32 	%r70, %r93, %r7;
	shl.b32 	%r71, %r70, 2;
	mov.u32 	%r72, _ZZ23cache_tiled_multiply_2dPfS_S_iiE1A;
	add.s32 	%r73, %r72, %r71;
	ld.shared.f32 	%f56, [%r73];
	mad.lo.s32 	%r74, %r93, %r31, %r3;
	shl.b32 	%r75, %r74, 2;
	mov.u32 	%r76, _ZZ23cache_tiled_multiply_2dPfS_S_iiE1B;
	add.s32 	%r77, %r76, %r75;
	ld.shared.f32 	%f57, [%r77];
	fma.rn.f32 	%f58, %f56, %f57, %f71;
	ld.shared.f32 	%f59, [%r73+4];
	add.s32 	%r78, %r77, %r15;
	ld.shared.f32 	%f60, [%r78];
	fma.rn.f32 	%f71, %f59, %f60, %f58;
	add.s32 	%r93, %r93, 2;
$L__BB1_12:
	setp.eq.s32 	%p9, %r11, 0;
	@%p9 bra 	$L__BB1_14;
	add.s32 	%r79, %r93, %r7;
	shl.b32 	%r80, %r79, 2;
	mov.u32 	%r81, _ZZ23cache_tiled_multiply_2dPfS_S_iiE1A;
	add.s32 	%r82, %r81, %r80;
	ld.shared.f32 	%f61, [%r82];
	mad.lo.s32 	%r83, %r93, %r31, %r3;
	shl.b32 	%r84, %r83, 2;
	mov.u32 	%r85, _ZZ23cache_tiled_multiply_2dPfS_S_iiE1B;
	add.s32 	%r86, %r85, %r84;
	ld.shared.f32 	%f62, [%r86];
	fma.rn.f32 	%f71, %f61, %f62, %f71;
$L__BB1_14:
	bar.sync 	0;
	add.s32 	%r88, %r88, 1;
	setp.ne.s32 	%p10, %r88, %r5;
	@%p10 bra 	$L__BB1_2;
$L__BB1_15:
	cvta.to.global.u64 	%rd10, %rd5;
	mad.lo.s32 	%r87, %r2, %r30, %r4;
	mul.wide.s32 	%rd11, %r87, 4;
	add.s64 	%rd12, %rd10, %rd11;
	st.global.f32 	[%rd12], %f71;
	ret;

}


// ===== COMPILED SASS (sm_100) =====

	.target	sm_100

	.elftype	@"ET_EXEC"


//--------------------- .note.nv.tkinfo           --------------------------
	.section	.note.nv.tkinfo,"",@"SHT_NOTE"
	.sectionflags	@"SHF_NOTE_NV_TKINFO"
	.tkinfo
        /*0018*/ 	.word	0x00000002
        /*0030*/ 	.string	""
        /*0030*/ 	.string	"ptxas"
        /*0030*/ 	.string	"Cuda compilation tools, release 13.0, V13.0.88"
        /*0030*/ 	.string	"Build cuda_13.0.r13.0/compiler.36424714_0"
        /*0030*/ 	.string	"-arch sm_100 -m 64 "



//--------------------- .note.nv.cuinfo           --------------------------
	.section	.note.nv.cuinfo,"",@"SHT_NOTE"
	.sectionflags	@"SHF_NOTE_NV_CUINFO"
        /*0018*/ 	.short	0x0002
        /*001a*/ 	.short	0x0064
        /*001c*/ 	.short	0x0082
	.zero		2


//--------------------- .nv.info                  --------------------------
	.section	.nv.info,"",@"SHT_CUDA_INFO"
	.align	4


	//----- nvinfo : EIATTR_REGCOUNT
	.align		4
        /*0000*/ 	.byte	0x04, 0x2f
        /*0002*/ 	.short	(.L_1 - .L_0)
	.align		4
.L_0:
        /*0004*/ 	.word	index@(_Z18tensor_multiply_2dPfS_S_ii)
        /*0008*/ 	.word	0x0000001e


	//----- nvinfo : EIATTR_FRAME_SIZE
	.align		4
.L_1:
        /*000c*/ 	.byte	0x04, 0x11
        /*000e*/ 	.short	(.L_3 - .L_2)
	.align		4
.L_2:
        /*0010*/ 	.word	index@(_Z18tensor_multiply_2dPfS_S_ii)
        /*0014*/ 	.word	0x00000000


	//----- nvinfo : EIATTR_REGCOUNT
	.align		4
.L_3:
        /*0018*/ 	.byte	0x04, 0x2f
        /*001a*/ 	.short	(.L_5 - .L_4)
	.align		4
.L_4:
        /*001c*/ 	.word	index@(_Z23cache_tiled_multiply_2dPfS_S_ii)
        /*0020*/ 	.word	0x0000001f


	//----- nvinfo : EIATTR_FRAME_SIZE
	.align		4
.L_5:
        /*0024*/ 	.byte	0x04, 0x11
        /*0026*/ 	.short	(.L_7 - .L_6)
	.align		4
.L_6:
        /*0028*/ 	.word	index@(_Z23cache_tiled_multiply_2dPfS_S_ii)
        /*002c*/ 	.word	0x00000000


	//----- nvinfo : EIATTR_MIN_STACK_SIZE
	.align		4
.L_7:
        /*0030*/ 	.byte	0x04, 0x12
        /*0032*/ 	.short	(.L_9 - .L_8)
	.align		4
.L_8:
        /*0034*/ 	.word	index@(_Z23cache_tiled_multiply_2dPfS_S_ii)
        /*0038*/ 	.word	0x00000000


	//----- nvinfo : EIATTR_MIN_STACK_SIZE
	.align		4
.L_9:
        /*003c*/ 	.byte	0x04, 0x12
        /*003e*/ 	.short	(.L_11 - .L_10)
	.align		4
.L_10:
        /*0040*/ 	.word	index@(_Z18tensor_multiply_2dPfS_S_ii)
        /*0044*/ 	.word	0x00000000
.L_11:


//--------------------- .nv.compat                --------------------------
	.section	.nv.compat,"",@"SHT_CUDA_COMPAT_INFO"
	.align	4
        /*0000*/ 	.byte	0x02, 0x09, 0x00, 0x00, 0x02, 0x02, 0x01, 0x00, 0x02, 0x05, 0x05, 0x00, 0x03, 0x07, 0x01, 0x01
        /*0010*/ 	.byte	0x02, 0x03, 0x00, 0x00, 0x02, 0x06, 0x01, 0x00, 0x04, 0x0b, 0x08, 0x00, 0x09, 0x00, 0x00, 0x00
        /*0020*/ 	.byte	0x00, 0x00, 0x00, 0x00


//--------------------- .nv.info._Z23cache_tiled_multiply_2dPfS_S_ii --------------------------
	.section	.nv.info._Z23cache_tiled_multiply_2dPfS_S_ii,"",@"SHT_CUDA_INFO"
	.sectionflags	@""
	.align	4


	//----- nvinfo : EIATTR_CUDA_API_VERSION
	.align		4
        /*0000*/ 	.byte	0x04, 0x37
        /*0002*/ 	.short	(.L_13 - .L_12)
.L_12:
        /*0004*/ 	.word	0x00000082


	//----- nvinfo : EIATTR_KPARAM_INFO
	.align		4
.L_13:
        /*0008*/ 	.byte	0x04, 0x17
        /*000a*/ 	.short	(.L_15 - .L_14)
.L_14:
        /*000c*/ 	.word	0x00000000
        /*0010*/ 	.short	0x0004
        /*0012*/ 	.short	0x001c
        /*0014*/ 	.byte	0x00, 0xf0, 0x11, 0x00


	//----- nvinfo : EIATTR_KPARAM_INFO
	.align		4
.L_15:
        /*0018*/ 	.byte	0x04, 0x17
        /*001a*/ 	.short	(.L_17 - .L_16)
.L_16:
        /*001c*/ 	.word	0x00000000
        /*0020*/ 	.short	0x0003
        /*0022*/ 	.short	0x0018
        /*0024*/ 	.byte	0x00, 0xf0, 0x11, 0x00


	//----- nvinfo : EIATTR_KPARAM_INFO
	.align		4
.L_17:
        /*0028*/ 	.byte	0x04, 0x17
        /*002a*/ 	.short	(.L_19 - .L_18)
.L_18:
        /*002c*/ 	.word	0x00000000
        /*0030*/ 	.short	0x0002
        /*0032*/ 	.short	0x0010
        /*0034*/ 	.byte	0x00, 0xf5, 0x21, 0x00


	//----- nvinfo : EIATTR_KPARAM_INFO
	.align		4
.L_19:
        /*0038*/ 	.byte	0x04, 0x17
        /*003a*/ 	.short	(.L_21 - .L_20)
.L_20:
        /*003c*/ 	.word	0x00000000
        /*0040*/ 	.short	0x0001
        /*0042*/ 	.short	0x0008
        /*0044*/ 	.byte	0x00, 0xf5, 0x21, 0x00


	//----- nvinfo : EIATTR_KPARAM_INFO
	.align		4
.L_21:
        /*0048*/ 	.byte	0x04, 0x17
        /*004a*/ 	.short	(.L_23 - .L_22)
.L_22:
        /*004c*/ 	.word	0x00000000
        /*0050*/ 	.short	0x0000
        /*0052*/ 	.short	0x0000
        /*0054*/ 	.byte	0x00, 0xf5, 0x21, 0x00


	//----- nvinfo : EIATTR_SPARSE_MMA_MASK
	.align		4
.L_23:
        /*0058*/ 	.byte	0x03, 0x50
        /*005a*/ 	.short	0x0000


	//----- nvinfo : EIATTR_MAXREG_COUNT
	.align		4
        /*005c*/ 	.byte	0x03, 0x1b
        /*005e*/ 	.short	0x00ff


	//----- nvinfo : EIATTR_NUM_BARRIERS
	.align		4
        /*0060*/ 	.byte	0x02, 0x4c
        /*0062*/ 	.byte	0x01
	.zero		1


	//----- nvinfo : EIATTR_MERCURY_ISA_VERSION
	.align		4
        /*0064*/ 	.byte	0x03, 0x5f
        /*0066*/ 	.short	0x0101


	//----- nvinfo : EIATTR_VRC_CTA_INIT_COUNT
	.align		4
        /*0068*/ 	.byte	0x02, 0x4a
	.zero		1
	.zero		1


	//----- nvinfo : EIATTR_EXIT_INSTR_OFFSETS
	.align		4
        /*006c*/ 	.byte	0x04, 0x1c
        /*006e*/ 	.short	(.L_25 - .L_24)


	//   ....[0]....
.L_24:
        /*0070*/ 	.word	0x00000ac0


	//----- nvinfo : EIATTR_CBANK_PARAM_SIZE
	.align		4
.L_25:
        /*0074*/ 	.byte	0x03, 0x19
        /*0076*/ 	.short	0x0020


	//----- nvinfo : EIATTR_PARAM_CBANK
	.align		4
        /*0078*/ 	.byte	0x04, 0x0a
        /*007a*/ 	.short	(.L_27 - .L_26)
	.align		4
.L_26:
        /*007c*/ 	.word	index@(.nv.constant0._Z23cache_tiled_multiply_2dPfS_S_ii)
        /*0080*/ 	.short	0x0380
        /*0082*/ 	.short	0x0020


	//----- nvinfo : EIATTR_SW_WAR
	.align		4
.L_27:
        /*0084*/ 	.byte	0x04, 0x36
        /*0086*/ 	.short	(.L_29 - .L_28)
.L_28:
        /*0088*/ 	.word	0x00000008
.L_29:


//--------------------- .nv.info._Z18tensor_multiply_2dPfS_S_ii --------------------------
	.section	.nv.info._Z18tensor_multiply_2dPfS_S_ii,"",@"SHT_CUDA_INFO"
	.sectionflags	@""
	.align	4


	//----- nvinfo : EIATTR_CUDA_API_VERSION
	.align		4
        /*0000*/ 	.byte	0x04, 0x37
        /*0002*/ 	.short	(.L_31 - .L_30)
.L_30:
        /*0004*/ 	.word	0x00000082


	//----- nvinfo : EIATTR_KPARAM_INFO
	.align		4
.L_31:
        /*0008*/ 	.byte	0x04, 0x17
        /*000a*/ 	.short	(.L_33 - .L_32)
.L_32:
        /*000c*/ 	.word	0x00000000
        /*0010*/ 	.short	0x0004
        /*0012*/ 	.short	0x001c
        /*0014*/ 	.byte	0x00, 0xf0, 0x11, 0x00


	//----- nvinfo : EIATTR_KPARAM_INFO
	.align		4
.L_33:
        /*0018*/ 	.byte	0x04, 0x17
        /*001a*/ 	.short	(.L_35 - .L_34)
.L_34:
        /*001c*/ 	.word	0x00000000
        /*0020*/ 	.short	0x0003
        /*0022*/ 	.short	0x0018
        /*0024*/ 	.byte	0x00, 0xf0, 0x11, 0x00


	//----- nvinfo : EIATTR_KPARAM_INFO
	.align		4
.L_35:
        /*0028*/ 	.byte	0x04, 0x17
        /*002a*/ 	.short	(.L_37 - .L_36)
.L_36:
        /*002c*/ 	.word	0x00000000
        /*0030*/ 	.short	0x0002
        /*0032*/ 	.short	0x0010
        /*0034*/ 	.byte	0x00, 0xf5, 0x21, 0x00


	//----- nvinfo : EIATTR_KPARAM_INFO
	.align		4
.L_37:
        /*0038*/ 	.byte	0x04, 0x17
        /*003a*/ 	.short	(.L_39 - .L_38)
.L_38:
        /*003c*/ 	.word	0x00000000
        /*0040*/ 	.short	0x0001
        /*0042*/ 	.short	0x0008
        /*0044*/ 	.byte	0x00, 0xf5, 0x21, 0x00


	//----- nvinfo : EIATTR_KPARAM_INFO
	.align		4
.L_39:
        /*0048*/ 	.byte	0x04, 0x17
        /*004a*/ 	.short	(.L_41 - .L_40)
.L_40:
        /*004c*/ 	.word	0x00000000
        /*0050*/ 	.short	0x0000
        /*0052*/ 	.short	0x0000
        /*0054*/ 	.byte	0x00, 0xf5, 0x21, 0x00


	//----- nvinfo : EIATTR_SPARSE_MMA_MASK
	.align		4
.L_41:
        /*0058*/ 	.byte	0x03, 0x50
        /*005a*/ 	.short	0x0000


	//----- nvinfo : EIATTR_MAXREG_COUNT
	.align		4
        /*005c*/ 	.byte	0x03, 0x1b
        /*005e*/ 	.short	0x00ff


	//----- nvinfo : EIATTR_MERCURY_ISA_VERSION
	.align		4
        /*0060*/ 	.byte	0x03, 0x5f
        /*0062*/ 	.short	0x0101


	//----- nvinfo : EIATTR_VRC_CTA_INIT_COUNT
	.align		4
        /*0064*/ 	.byte	0x02, 0x4a
	.zero		1
	.zero		1


	//----- nvinfo : EIATTR_EXIT_INSTR_OFFSETS
	.align		4
        /*0068*/ 	.byte	0x04, 0x1c
        /*006a*/ 	.short	(.L_43 - .L_42)


	//   ....[0]....
.L_42:
        /*006c*/ 	.word	0x000000c0


	//   ....[1]....
        /*0070*/ 	.word	0x00000a90


	//----- nvinfo : EIATTR_CBANK_PARAM_SIZE
	.align		4
.L_43:
        /*0074*/ 	.byte	0x03, 0x19
        /*0076*/ 	.short	0x0020


	//----- nvinfo : EIATTR_PARAM_CBANK
	.align		4
        /*0078*/ 	.byte	0x04, 0x0a
        /*007a*/ 	.short	(.L_45 - .L_44)
	.align		4
.L_44:
        /*007c*/ 	.word	index@(.nv.constant0._Z18tensor_multiply_2dPfS_S_ii)
        /*0080*/ 	.short	0x0380
        /*0082*/ 	.short	0x0020


	//----- nvinfo : EIATTR_SW_WAR
	.align		4
.L_45:
        /*0084*/ 	.byte	0x04, 0x36
        /*0086*/ 	.short	(.L_47 - .L_46)
.L_46:
        /*0088*/ 	.word	0x00000008
.L_47:


//--------------------- .nv.callgraph             --------------------------
	.section	.nv.callgraph,"",@"SHT_CUDA_CALLGRAPH"
	.align	4
	.sectionentsize	8
	.align		4
        /*0000*/ 	.word	0x00000000
	.align		4
        /*0004*/ 	.word	0xffffffff
	.align		4
        /*0008*/ 	.word	0x00000000
	.align		4
        /*000c*/ 	.word	0xfffffffe
	.align		4
        /*0010*/ 	.word	0x00000000
	.align		4
        /*0014*/ 	.word	0xfffffffd
	.align		4
        /*0018*/ 	.word	0x00000000
	.align		4
        /*001c*/ 	.word	0xfffffffc


//--------------------- .text._Z23cache_tiled_multiply_2dPfS_S_ii --------------------------
	.section	.text._Z23cache_tiled_multiply_2dPfS_S_ii,"ax",@progbits
	.align	128
        .global         _Z23cache_tiled_multiply_2dPfS_S_ii
        .type           _Z23cache_tiled_multiply_2dPfS_S_ii,@function
        .size           _Z23cache_tiled_multiply_2dPfS_S_ii,(.L_x_13 - _Z23cache_tiled_multiply_2dPfS_S_ii)
        .other          _Z23cache_tiled_multiply_2dPfS_S_ii,@"STO_CUDA_ENTRY STV_DEFAULT"
_Z23cache_tiled_multiply_2dPfS_S_ii:
.text._Z23cache_tiled_multiply_2dPfS_S_ii:
[----:B------:R-:W-:Y:S08]  /*0000*/  LDC R1, c[0x0][0x37c] ;  /* 0x0000df00ff017b82 */ /* 0x000ff00000000800 */
[----:B------:R-:W0:Y:S01]  /*0010*/  LDC.64 R2, c[0x0][0x398] ;  /* 0x0000e600ff027b82 */ /* 0x000e220000000a00 */
[----:B------:R-:W1:Y:S01]  /*0020*/  S2R R8, SR_TID.X ;  /* 0x0000000000087919 */ /* 0x000e620000002100 */
[----:B------:R-:W2:Y:S01]  /*0030*/  LDCU.64 UR8, c[0x0][0x358] ;  /* 0x00006b00ff0877ac */ /* 0x000ea20008000a00 */
[----:B------:R-:W-:-:S05]  /*0040*/  MOV R18, RZ ;  /* 0x000000ff00127202 */ /* 0x000fca0000000f00 */
[----:B------:R-:W-:Y:S08]  /*0050*/  S2UR UR4, SR_CTAID.Y ;  /* 0x00000000000479c3 */ /* 0x000ff00000002600 */
[----:B------:R-:W1:Y:S01]  /*0060*/  S2UR UR5, SR_CTAID.X ;  /* 0x00000000000579c3 */ /* 0x000e620000002500 */
[----:B0-----:R-:W-:-:S04]  /*0070*/  IABS R7, R3 ;  /* 0x0000000300077213 */ /* 0x001fc80000000000 */
[----:B------:R-:W0:Y:S01]  /*0080*/  I2F.RP R0, R7 ;  /* 0x0000000700007306 */ /* 0x000e220000209400 */
[----:B-1----:R-:W-:-:S07]  /*0090*/  IMAD R13, R3, UR5, R8 ;  /* 0x00000005030d7c24 */ /* 0x002fce000f8e0208 */
[----:B0-----:R-:W0:Y:S02]  /*00a0*/  MUFU.RCP R0, R0 ;  /* 0x0000000000007308 */ /* 0x001e240000001000 */
[----:B0-----:R-:W-:-:S06]  /*00b0*/  IADD3 R4, PT, PT, R0, 0xffffffe, RZ ;  /* 0x0ffffffe00047810 */ /* 0x001fcc0007ffe0ff */
[----:B------:R0:W1:Y:S02]  /*00c0*/  F2I.FTZ.U32.TRUNC.NTZ R5, R4 ;  /* 0x0000000400057305 */ /* 0x000064000021f000 */
[----:B0-----:R-:W-:Y:S02]  /*00d0*/  HFMA2 R4, -RZ, RZ, 0, 0 ;  /* 0x00000000ff047431 */ /* 0x001fe400000001ff */
[----:B-1----:R-:W-:-:S04]  /*00e0*/  IMAD.MOV R6, RZ, RZ, -R5 ;  /* 0x000000ffff067224 */ /* 0x002fc800078e0a05 */
[----:B------:R-:W-:Y:S01]  /*00f0*/  IMAD R9, R6, R7, RZ ;  /* 0x0000000706097224 */ /* 0x000fe200078e02ff */
[----:B------:R-:W-:-:S03]  /*0100*/  IABS R6, R2 ;  /* 0x0000000200067213 */ /* 0x000fc60000000000 */
[----:B------:R-:W-:Y:S01]  /*0110*/  IMAD.HI.U32 R5, R5, R9, R4 ;  /* 0x0000000905057227 */ /* 0x000fe200078e0004 */
[----:B------:R-:W-:-:S04]  /*0120*/  LOP3.LUT R4, R2, R3, RZ, 0x3c, !PT ;  /* 0x0000000302047212 */ /* 0x000fc800078e3cff */
[----:B------:R-:W-:Y:S01]  /*0130*/  ISETP.GE.AND P1, PT, R4, RZ, PT ;  /* 0x000000ff0400720c */ /* 0x000fe20003f26270 */
[----:B------:R-:W-:-:S04]  /*0140*/  IMAD.HI.U32 R9, R5, R6, RZ ;  /* 0x0000000605097227 */ /* 0x000fc800078e00ff */
[----:B------:R-:W-:-:S04]  /*0150*/  IMAD.MOV R0, RZ, RZ, -R9 ;  /* 0x000000ffff007224 */ /* 0x000fc800078e0a09 */
[----:B------:R-:W-:-:S05]  /*0160*/  IMAD R0, R7, R0, R6 ;  /* 0x0000000007007224 */ /* 0x000fca00078e0206 */
[----:B------:R-:W-:-:S13]  /*0170*/  ISETP.GT.U32.AND P2, PT, R7, R0, PT ;  /* 0x000000000700720c */ /* 0x000fda0003f44070 */
[-C--:B------:R-:W-:Y:S01]  /*0180*/  @!P2 IADD3 R0, PT, PT, R0, -R7.reuse, RZ ;  /* 0x800000070000a210 */ /* 0x080fe20007ffe0ff */
[----:B------:R-:W-:Y:S01]  /*0190*/  @!P2 VIADD R9, R9, 0x1 ;  /* 0x000000010909a836 */ /* 0x000fe20000000000 */
[----:B------:R-:W-:Y:S02]  /*01a0*/  ISETP.NE.AND P2, PT, R3, RZ, PT ;  /* 0x000000ff0300720c */ /* 0x000fe40003f45270 */
[----:B------:R-:W-:Y:S02]  /*01b0*/  ISETP.GE.U32.AND P0, PT, R0, R7, PT ;  /* 0x000000070000720c */ /* 0x000fe40003f06070 */
[----:B------:R-:W0:Y:S11]  /*01c0*/  S2R R0, SR_TID.Y ;  /* 0x0000000000007919 */ /* 0x000e360000002200 */
[----:B------:R-:W-:-:S05]  /*01d0*/  @P0 IADD3 R9, PT, PT, R9, 0x1, RZ ;  /* 0x0000000109090810 */ /* 0x000fca0007ffe0ff */
[----:B------:R-:W-:Y:S01]  /*01e0*/  @!P1 IMAD.MOV R9, RZ, RZ, -R9 ;  /* 0x000000ffff099224 */ /* 0x000fe200078e0a09 */
[----:B------:R-:W-:-:S04]  /*01f0*/  @!P2 LOP3.LUT R9, RZ, R3, RZ, 0x33, !PT ;  /* 0x00000003ff09a212 */ /* 0x000fc800078e33ff */
[----:B------:R-:W-:Y:S01]  /*0200*/  ISETP.GE.AND P0, PT, R9, 0x1, PT ;  /* 0x000000010900780c */ /* 0x000fe20003f06270 */
[----:B0-----:R-:W-:-:S12]  /*0210*/  IMAD R11, R3, UR4, R0 ;  /* 0x00000004030b7c24 */ /* 0x001fd8000f8e0200 */
[----:B--2---:R-:W-:Y:S05]  /*0220*/  @!P0 BRA `(.L_x_0) ;  /* 0x0000000800148947 */ /* 0x004fea0003800000 */
[----:B------:R-:W0:Y:S01]  /*0230*/  S2UR UR5, SR_CgaCtaId ;  /* 0x00000000000579c3 */ /* 0x000e220000008800 */
[----:B------:R-:W-:Y:S01]  /*0240*/  UMOV UR4, 0x400 ;  /* 0x0000040000047882 */ /* 0x000fe20000000000 */
[----:B------:R-:W-:Y:S01]  /*0250*/  IMAD R15, R0, R3, RZ ;  /* 0x00000003000f7224 */ /* 0x000fe200078e02ff */
[----:B------:R-:W-:Y:S01]  /*0260*/  LOP3.LUT R12, R3, 0x7ffffff8, RZ, 0xc0, !PT ;  /* 0x7ffffff8030c7812 */ /* 0x000fe200078ec0ff */
[----:B------:R-:W-:Y:S01]  /*0270*/  IMAD R10, R11, R2, R8 ;  /* 0x000000020b0a7224 */ /* 0x000fe200078e0208 */
[C---:B------:R-:W-:Y:S01]  /*0280*/  LOP3.LUT R20, R3.reuse, 0x7, RZ, 0xc0, !PT ;  /* 0x0000000703147812 */ /* 0x040fe200078ec0ff */
[----:B------:R-:W-:Y:S01]  /*0290*/  IMAD.MOV.U32 R18, RZ, RZ, RZ ;  /* 0x000000ffff127224 */ /* 0x000fe200078e00ff */
[----:B------:R-:W-:Y:S02]  /*02a0*/  LOP3.LUT R14, R3, 0x3, RZ, 0xc0, !PT ;  /* 0x00000003030e7812 */ /* 0x000fe400078ec0ff */
[----:B------:R-:W-:Y:S01]  /*02b0*/  IADD3 R16, PT, PT, -R12, RZ, RZ ;  /* 0x000000ff0c107210 */ /* 0x000fe20007ffe1ff */
[----:B0-----:R-:W-:-:S06]  /*02c0*/  ULEA UR4, UR5, UR4, 0x18 ;  /* 0x0000000405047291 */ /* 0x001fcc000f8ec0ff */
[----:B------:R-:W-:Y:S01]  /*02d0*/  LEA R17, R15, UR4, 0x2 ;  /* 0x000000040f117c11 */ /* 0x000fe2000f8e10ff */
[----:B------:R-:W-:-:S04]  /*02e0*/  UMOV UR4, URZ ;  /* 0x000000ff00047c82 */ /* 0x000fc80008000000 */
[----:B------:R-:W-:-:S07]  /*02f0*/  VIADD R17, R17, 0x10 ;  /* 0x0000001011117836 */ /* 0x000fce0000000000 */
.L_x_6:
[----:B0-----:R-:W0:Y:S08]  /*0300*/  LDC.64 R2, c[0x0][0x398] ;  /* 0x0000e600ff027b82 */ /* 0x001e300000000a00 */
[----:B------:R-:W1:Y:S08]  /*0310*/  LDC.64 R6, c[0x0][0x380] ;  /* 0x0000e000ff067b82 */ /* 0x000e700000000a00 */
[----:B------:R-:W2:Y:S01]  /*0320*/  LDC.64 R4, c[0x0][0x388] ;  /* 0x0000e200ff047b82 */ /* 0x000ea20000000a00 */
[----:B0-----:R-:W-:-:S02]  /*0330*/  IMAD R21, R3, UR4, R0 ;  /* 0x0000000403157c24 */ /* 0x001fc4000f8e0200 */
[----:B------:R-:W-:Y:S02]  /*0340*/  IMAD R19, R3, UR4, R10 ;  /* 0x0000000403137c24 */ /* 0x000fe4000f8e020a */
[----:B------:R-:W-:Y:S02]  /*0350*/  IMAD R21, R21, R2, R13 ;  /* 0x0000000215157224 */ /* 0x000fe400078e020d */
[----:B-1----:R-:W-:-:S06]  /*0360*/  IMAD.WIDE.U32 R6, R19, 0x4, R6 ;  /* 0x0000000413067825 */ /* 0x002fcc00078e0006 */
[----:B------:R-:W3:Y:S01]  /*0370*/  LDG.E R6, desc[UR8][R6.64] ;  /* 0x0000000806067981 */ /* 0x000ee2000c1e1900 */
[----:B--2---:R-:W-:-:S06]  /*0380*/  IMAD.WIDE.U32 R4, R21, 0x4, R4 ;  /* 0x0000000415047825 */ /* 0x004fcc00078e0004 */
[----:B------:R-:W2:Y:S01]  /*0390*/  LDG.E R4, desc[UR8][R4.64] ;  /* 0x0000000804047981 */ /* 0x000ea2000c1e1900 */
[----:B------:R-:W0:Y:S01]  /*03a0*/  S2UR UR7, SR_CgaCtaId ;  /* 0x00000000000779c3 */ /* 0x000e220000008800 */
[----:B------:R-:W-:Y:S02]  /*03b0*/  UMOV UR6, 0x400 ;  /* 0x0000040000067882 */ /* 0x000fe40000000000 */
[----:B------:R-:W-:Y:S01]  /*03c0*/  UIADD3 UR5, UPT, UPT, UR6, 0x800, URZ ;  /* 0x0000080006057890 */ /* 0x000fe2000fffe0ff */
[----:B------:R-:W-:Y:S02]  /*03d0*/  ISETP.GE.AND P1, PT, R3, 0x1, PT ;  /* 0x000000010300780c */ /* 0x000fe40003f26270 */
[----:B------:R-:W-:Y:S01]  /*03e0*/  IADD3 R19, PT, PT, R15, R8, RZ ;  /* 0x000000080f137210 */ /* 0x000fe20007ffe0ff */
[----:B------:R-:W-:Y:S02]  /*03f0*/  UIADD3 UR4, UPT, UPT, UR4, 0x1, URZ ;  /* 0x0000000104047890 */ /* 0x000fe4000fffe0ff */
[----:B0-----:R-:W-:-:S02]  /*0400*/  ULEA UR6, UR7, UR6, 0x18 ;  /* 0x0000000607067291 */ /* 0x001fc4000f8ec0ff */
[----:B------:R-:W-:-:S04]  /*0410*/  ULEA UR5, UR7, UR5, 0x18 ;  /* 0x0000000507057291 */ /* 0x000fc8000f8ec0ff */
[C---:B------:R-:W-:Y:S02]  /*0420*/  LEA R21, R19.reuse, UR6, 0x2 ;  /* 0x0000000613157c11 */ /* 0x040fe4000f8e10ff */
[----:B------:R-:W-:Y:S02]  /*0430*/  LEA R19, R19, UR5, 0x2 ;  /* 0x0000000513137c11 */ /* 0x000fe4000f8e10ff */
[----:B------:R-:W-:Y:S01]  /*0440*/  ISETP.NE.AND P0, PT, R9, UR4, PT ;  /* 0x0000000409007c0c */ /* 0x000fe2000bf05270 */
[----:B---3--:R0:W-:Y:S04]  /*0450*/  STS [R21], R6 ;  /* 0x0000000615007388 */ /* 0x0081e80000000800 */
[----:B--2---:R0:W-:Y:S01]  /*0460*/  STS [R19], R4 ;  /* 0x0000000413007388 */ /* 0x0041e20000000800 */
[----:B------:R-:W-:Y:S06]  /*0470*/  BAR.SYNC.DEFER_BLOCKING 0x0 ;  /* 0x0000000000007b1d */ /* 0x000fec0000010000 */
[----:B------:R-:W-:Y:S05]  /*0480*/  @!P1 BRA `(.L_x_1) ;  /* 0x0000000400749947 */ /* 0x000fea0003800000 */
[----:B------:R-:W-:Y:S01]  /*0490*/  ISETP.GE.U32.AND P1, PT, R3, 0x8, PT ;  /* 0x000000080300780c */ /* 0x000fe20003f26070 */
[----:B0-----:R-:W-:-:S12]  /*04a0*/  IMAD.MOV.U32 R4, RZ, RZ, RZ ;  /* 0x000000ffff047224 */ /* 0x001fd800078e00ff */
[----:B------:R-:W-:Y:S05]  /*04b0*/  @!P1 BRA `(.L_x_2) ;  /* 0x0000000000a09947 */ /* 0x000fea0003800000 */
[----:B------:R-:W-:Y:S01]  /*04c0*/  LEA R6, R8, UR5, 0x2 ;  /* 0x0000000508067c11 */ /* 0x000fe2000f8e10ff */
[----:B------:R-:W-:Y:S01]  /*04d0*/  IMAD.MOV.U32 R5, RZ, RZ, R16 ;  /* 0x000000ffff057224 */ /* 0x000fe200078e0010 */
[----:B------:R-:W-:-:S07]  /*04e0*/  MOV R4, R17 ;  /* 0x0000001100047202 */ /* 0x000fce0000000f00 */
.L_x_3:
[----:B------:R-:W-:Y:S01]  /*04f0*/  LDS R21, [R4+-0x10] ;  /* 0xfffff00004157984 */ /* 0x000fe20000000800 */
[----:B------:R-:W-:Y:S01]  /*0500*/  LEA R26, R3, R6, 0x2 ;  /* 0x00000006031a7211 */ /* 0x000fe200078e10ff */
[----:B------:R-:W-:Y:S02]  /*0510*/  VIADD R5, R5, 0x8 ;  /* 0x0000000805057836 */ /* 0x000fe40000000000 */
[----:B------:R0:W1:Y:S02]  /*0520*/  LDS R23, [R6] ;  /* 0x0000000006177984 */ /* 0x0000640000000800 */
[----:B------:R-:W-:Y:S01]  /*0530*/  IMAD R28, R3, 0x4, R26 ;  /* 0x00000004031c7824 */ /* 0x000fe200078e021a */
[----:B------:R-:W-:Y:S01]  /*0540*/  ISETP.NE.AND P1, PT, R5, RZ, PT ;  /* 0x000000ff0500720c */ /* 0x000fe20003f25270 */
[----:B------:R-:W-:Y:S03]  /*0550*/  LDS R7, [R4+-0xc] ;  /* 0xfffff40004077984 */ /* 0x000fe60000000800 */
[C---:B------:R-:W-:Y:S01]  /*0560*/  LEA R25, R3.reuse, R28, 0x2 ;  /* 0x0000001c03197211 */ /* 0x040fe200078e10ff */
[----:B------:R-:W2:Y:S01]  /*0570*/  LDS R26, [R26] ;  /* 0x000000001a1a7984 */ /* 0x000ea20000000800 */
[----:B0-----:R-:W-:-:S03]  /*0580*/  LEA R6, R3, R6, 0x5 ;  /* 0x0000000603067211 */ /* 0x001fc600078e28ff */
[----:B------:R0:W-:Y:S04]  /*0590*/  LDS R19, [R28] ;  /* 0x000000001c137984 */ /* 0x0001e80000000800 */
[----:B------:R-:W3:Y:S01]  /*05a0*/  LDS R22, [R4+-0x8] ;  /* 0xfffff80004167984 */ /* 0x000ee20000000800 */
[----:B-1----:R-:W-:Y:S01]  /*05b0*/  FFMA R24, R21, R23, R18 ;  /* 0x0000001715187223 */ /* 0x002fe20000000012 */
[C---:B------:R-:W-:Y:S02]  /*05c0*/  IMAD R23, R3.reuse, 0x4, R25 ;  /* 0x0000000403177824 */ /* 0x040fe400078e0219 */
[----:B------:R-:W-:Y:S04]  /*05d0*/  LDS R18, [R4+-0x4] ;  /* 0xfffffc0004127984 */ /* 0x000fe80000000800 */
[----:B------:R-:W1:Y:S01]  /*05e0*/  LDS R21, [R25] ;  /* 0x0000000019157984 */ /* 0x000e620000000800 */
[----:B------:R-:W-:Y:S01]  /*05f0*/  LEA R27, R3, R23, 0x2 ;  /* 0x00000017031b7211 */ /* 0x000fe200078e10ff */
[----:B--2---:R-:W-:-:S02]  /*0600*/  FFMA R7, R7, R26, R24 ;  /* 0x0000001a07077223 */ /* 0x004fc40000000018 */
[----:B------:R-:W-:Y:S02]  /*0610*/  LDS R26, [R4+0x8] ;  /* 0x00000800041a7984 */ /* 0x000fe40000000800 */
[----:B0-----:R-:W-:Y:S02]  /*0620*/  IMAD R28, R3, 0x4, R27 ;  /* 0x00000004031c7824 */ /* 0x001fe400078e021b */
[----:B------:R-:W-:Y:S01]  /*0630*/  LDS R27, [R27] ;  /* 0x000000001b1b7984 */ /* 0x000fe20000000800 */
[----:B---3--:R-:W-:-:S03]  /*0640*/  FFMA R19, R22, R19, R7 ;  /* 0x0000001316137223 */ /* 0x008fc60000000007 */
[----:B------:R-:W-:Y:S04]  /*0650*/  LDS R7, [R4] ;  /* 0x0000000004077984 */ /* 0x000fe80000000800 */
[----:B------:R-:W0:Y:S01]  /*0660*/  LDS R22, [R23] ;  /* 0x0000000017167984 */ /* 0x000e220000000800 */
[----:B-1----:R-:W-:Y:S01]  /*0670*/  FFMA R24, R18, R21, R19 ;  /* 0x0000001512187223 */ /* 0x002fe20000000013 */
[----:B------:R-:W-:Y:S02]  /*0680*/  LEA R21, R3, R28, 0x2 ;  /* 0x0000001c03157211 */ /* 0x000fe400078e10ff */
[----:B------:R-:W1:Y:S04]  /*0690*/  LDS R18, [R4+0x4] ;  /* 0x0000040004127984 */ /* 0x000e680000000800 */
[----:B------:R-:W2:Y:S04]  /*06a0*/  LDS R28, [R28] ;  /* 0x000000001c1c7984 */ /* 0x000ea80000000800 */
[----:B------:R-:W-:Y:S04]  /*06b0*/  LDS R21, [R21] ;  /* 0x0000000015157984 */ /* 0x000fe80000000800 */
[----:B------:R3:W4:Y:S01]  /*06c0*/  LDS R19, [R4+0xc] ;  /* 0x00000c0004137984 */ /* 0x0007220000000800 */
[----:B0-----:R-:W-:Y:S01]  /*06d0*/  FFMA R7, R7, R22, R24 ;  /* 0x0000001607077223 */ /* 0x001fe20000000018 */
[----:B---3--:R-:W-:-:S03]  /*06e0*/  VIADD R4, R4, 0x20 ;  /* 0x0000002004047836 */ /* 0x008fc60000000000 */
[----:B-1----:R-:W-:-:S04]  /*06f0*/  FFMA R7, R18, R27, R7 ;  /* 0x0000001b12077223 */ /* 0x002fc80000000007 */
[----:B--2---:R-:W-:-:S04]  /*0700*/  FFMA R7, R26, R28, R7 ;  /* 0x0000001c1a077223 */ /* 0x004fc80000000007 */
[----:B----4-:R-:W-:Y:S01]  /*0710*/  FFMA R18, R19, R21, R7 ;  /* 0x0000001513127223 */ /* 0x010fe20000000007 */
[----:B------:R-:W-:Y:S06]  /*0720*/  @P1 BRA `(.L_x_3) ;  /* 0xfffffffc00701947 */ /* 0x000fec000383ffff */
[----:B------:R-:W-:-:S07]  /*0730*/  MOV R4, R12 ;  /* 0x0000000c00047202 */ /* 0x000fce0000000f00 */
.L_x_2:
[----:B------:R-:W-:-:S13]  /*0740*/  ISETP.NE.AND P1, PT, R20, RZ, PT ;  /* 0x000000ff1400720c */ /* 0x000fda0003f25270 */
[----:B------:R-:W-:Y:S05]  /*0750*/  @!P1 BRA `(.L_x_1) ;  /* 0x0000000000c09947 */ /* 0x000fea0003800000 */
[----:B------:R-:W-:Y:S01]  /*0760*/  VIADD R5, R20, 0xffffffff ;  /* 0xffffffff14057836 */ /* 0x000fe20000000000 */
[----:B------:R-:W-:-:S04]  /*0770*/  ISETP.NE.AND P2, PT, R14, RZ, PT ;  /* 0x000000ff0e00720c */ /* 0x000fc80003f45270 */
[----:B------:R-:W-:-:S13]  /*0780*/  ISETP.GE.U32.AND P1, PT, R5, 0x3, PT ;  /* 0x000000030500780c */ /* 0x000fda0003f26070 */
[----:B------:R-:W-:Y:S05]  /*0790*/  @!P1 BRA `(.L_x_4) ;  /* 0x0000000000509947 */ /* 0x000fea0003800000 */
[C---:B------:R-:W-:Y:S01]  /*07a0*/  IMAD R6, R4.reuse, R3, R8 ;  /* 0x0000000304067224 */ /* 0x040fe200078e0208 */
[----:B------:R-:W-:Y:S02]  /*07b0*/  IADD3 R5, PT, PT, R15, R4, RZ ;  /* 0x000000040f057210 */ /* 0x000fe40007ffe0ff */
[----:B------:R-:W-:Y:S02]  /*07c0*/  IADD3 R4, PT, PT, R4, 0x4, RZ ;  /* 0x0000000404047810 */ /* 0x000fe40007ffe0ff */
[----:B------:R-:W-:Y:S02]  /*07d0*/  LEA R6, R6, UR5, 0x2 ;  /* 0x0000000506067c11 */ /* 0x000fe4000f8e10ff */
[----:B------:R-:W-:-:S03]  /*07e0*/  LEA R5, R5, UR6, 0x2 ;  /* 0x0000000605057c11 */ /* 0x000fc6000f8e10ff */
[C---:B------:R-:W-:Y:S01]  /*07f0*/  IMAD R24, R3.reuse, 0x4, R6 ;  /* 0x0000000403187824 */ /* 0x040fe200078e0206 */
[----:B------:R-:W-:Y:S04]  /*0800*/  LDS R19, [R6] ;  /* 0x0000000006137984 */ /* 0x000fe80000000800 */
[----:B------:R-:W0:Y:S01]  /*0810*/  LDS R7, [R5] ;  /* 0x0000000005077984 */ /* 0x000e220000000800 */
[----:B------:R-:W-:-:S03]  /*0820*/  LEA R28, R3, R24, 0x2 ;  /* 0x00000018031c7211 */ /* 0x000fc600078e10ff */
[----:B------:R-:W-:Y:S02]  /*0830*/  LDS R22, [R5+0x4] ;  /* 0x0000040005167984 */ /* 0x000fe40000000800 */
[----:B------:R-:W-:Y:S02]  /*0840*/  IMAD R23, R3, 0x4, R28 ;  /* 0x0000000403177824 */ /* 0x000fe400078e021c */
[----:B------:R-:W1:Y:S04]  /*0850*/  LDS R24, [R24] ;  /* 0x0000000018187984 */ /* 0x000e680000000800 */
[----:B------:R-:W-:Y:S04]  /*0860*/  LDS R26, [R5+0x8] ;  /* 0x00000800051a7984 */ /* 0x000fe80000000800 */
[----:B------:R-:W2:Y:S04]  /*0870*/  LDS R28, [R28] ;  /* 0x000000001c1c7984 */ /* 0x000ea80000000800 */
[----:B------:R-:W-:Y:S04]  /*0880*/  LDS R21, [R5+0xc] ;  /* 0x00000c0005157984 */ /* 0x000fe80000000800 */
[----:B------:R-:W3:Y:S01]  /*0890*/  LDS R23, [R23] ;  /* 0x0000000017177984 */ /* 0x000ee20000000800 */
[----:B0-----:R-:W-:-:S04]  /*08a0*/  FFMA R7, R7, R19, R18 ;  /* 0x0000001307077223 */ /* 0x001fc80000000012 */
[----:B-1----:R-:W-:-:S04]  /*08b0*/  FFMA R7, R22, R24, R7 ;  /* 0x0000001816077223 */ /* 0x002fc80000000007 */
[----:B--2---:R-:W-:-:S04]  /*08c0*/  FFMA R7, R26, R28, R7 ;  /* 0x0000001c1a077223 */ /* 0x004fc80000000007 */
[----:B---3--:R-:W-:-:S07]  /*08d0*/  FFMA R18, R21, R23, R7 ;  /* 0x0000001715127223 */ /* 0x008fce0000000007 */
.L_x_4:
[----:B------:R-:W-:Y:S05]  /*08e0*/  @!P2 BRA `(.L_x_1) ;  /* 0x00000000005ca947 */ /* 0x000fea0003800000 */
[----:B------:R-:W-:Y:S02]  /*08f0*/  ISETP.NE.AND P1, PT, R14, 0x1, PT ;  /* 0x000000010e00780c */ /* 0x000fe40003f25270 */
[----:B------:R-:W-:-:S11]  /*0900*/  LOP3.LUT P2, RZ, R3, 0x1, RZ, 0xc0, !PT ;  /* 0x0000000103ff7812 */ /* 0x000fd6000784c0ff */
[----:B------:R-:W-:Y:S05]  /*0910*/  @!P1 BRA `(.L_x_5) ;  /* 0x0000000000309947 */ /* 0x000fea0003800000 */
[C---:B------:R-:W-:Y:S01]  /*0920*/  IMAD R6, R4.reuse, R3, R8 ;  /* 0x0000000304067224 */ /* 0x040fe200078e0208 */
[----:B------:R-:W-:Y:S02]  /*0930*/  IADD3 R5, PT, PT, R15, R4, RZ ;  /* 0x000000040f057210 */ /* 0x000fe40007ffe0ff */
[----:B------:R-:W-:Y:S02]  /*0940*/  IADD3 R4, PT, PT, R4, 0x2, RZ ;  /* 0x0000000204047810 */ /* 0x000fe40007ffe0ff */
[----:B------:R-:W-:Y:S02]  /*0950*/  LEA R6, R6, UR5, 0x2 ;  /* 0x0000000506067c11 */ /* 0x000fe4000f8e10ff */
[----:B------:R-:W-:-:S03]  /*0960*/  LEA R5, R5, UR6, 0x2 ;  /* 0x0000000605057c11 */ /* 0x000fc6000f8e10ff */
[----:B------:R-:W-:Y:S01]  /*0970*/  IMAD R21, R3, 0x4, R6 ;  /* 0x0000000403157824 */ /* 0x000fe200078e0206 */
[----:B------:R-:W-:Y:S04]  /*0980*/  LDS R19, [R6] ;  /* 0x0000000006137984 */ /* 0x000fe80000000800 */
[----:B------:R-:W0:Y:S04]  /*0990*/  LDS R7, [R5] ;  /* 0x0000000005077984 */ /* 0x000e280000000800 */
[----:B------:R-:W-:Y:S04]  /*09a0*/  LDS R22, [R5+0x4] ;  /* 0x0000040005167984 */ /* 0x000fe80000000800 */
[----:B------:R-:W1:Y:S01]  /*09b0*/  LDS R21, [R21] ;  /* 0x0000000015157984 */ /* 0x000e620000000800 */
[----:B0-----:R-:W-:-:S04]  /*09c0*/  FFMA R7, R7, R19, R18 ;  /* 0x0000001307077223 */ /* 0x001fc80000000012 */
[----:B-1----:R-:W-:-:S07]  /*09d0*/  FFMA R18, R22, R21, R7 ;  /* 0x0000001516127223 */ /* 0x002fce0000000007 */
.L_x_5:
[----:B------:R-:W-:Y:S05]  /*09e0*/  @!P2 BRA `(.L_x_1) ;  /* 0x00000000001ca947 */ /* 0x000fea0003800000 */
[----:B------:R-:W-:Y:S01]  /*09f0*/  IMAD R5, R4, R3, R8 ;  /* 0x0000000304057224 */ /* 0x000fe200078e0208 */
[----:B------:R-:W-:-:S04]  /*0a00*/  IADD3 R3, PT, PT, R15, R4, RZ ;  /* 0x000000040f037210 */ /* 0x000fc80007ffe0ff */
[----:B------:R-:W-:Y:S02]  /*0a10*/  LEA R3, R3, UR6, 0x2 ;  /* 0x0000000603037c11 */ /* 0x000fe4000f8e10ff */
[----:B------:R-:W-:-:S04]  /*0a20*/  LEA R5, R5, UR5, 0x2 ;  /* 0x0000000505057c11 */ /* 0x000fc8000f8e10ff */
[----:B------:R-:W-:Y:S04]  /*0a30*/  LDS R3, [R3] ;  /* 0x0000000003037984 */ /* 0x000fe80000000800 */
[----:B------:R-:W0:Y:S02]  /*0a40*/  LDS R5, [R5] ;  /* 0x0000000005057984 */ /* 0x000e240000000800 */
[----:B0-----:R-:W-:-:S07]  /*0a50*/  FFMA R18, R3, R5, R18 ;  /* 0x0000000503127223 */ /* 0x001fce0000000012 */
.L_x_1:
[----:B------:R-:W-:Y:S06]  /*0a60*/  BAR.SYNC.DEFER_BLOCKING 0x0 ;  /* 0x0000000000007b1d */ /* 0x000fec0000010000 */
[----:B------:R-:W-:Y:S05]  /*0a70*/  @P0 BRA `(.L_x_6) ;  /* 0xfffffff800200947 */ /* 0x000fea000383ffff */
.L_x_0:
[----:B0-----:R-:W0:Y:S01]  /*0a80*/  LDC.64 R4, c[0x0][0x390] ;  /* 0x0000e400ff047b82 */ /* 0x001e220000000a00 */
[----:B------:R-:W-:-:S04]  /*0a90*/  IMAD R3, R11, R2, R13 ;  /* 0x000000020b037224 */ /* 0x000fc800078e020d */
[----:B0-----:R-:W-:-:S05]  /*0aa0*/  IMAD.WIDE R2, R3, 0x4, R4 ;  /* 0x0000000403027825 */ /* 0x001fca00078e0204 */
[----:B------:R-:W-:Y:S01]  /*0ab0*/  STG.E desc[UR8][R2.64], R18 ;  /* 0x0000001202007986 */ /* 0x000fe2000c101908 */
[----:B------:R-:W-:Y:S05]  /*0ac0*/  EXIT ;  /* 0x000000000000794d */ /* 0x000fea0003800000 */
.L_x_7:
[----:B------:R-:W-:-:S00]  /*0ad0*/  BRA `(.L_x_7) ;  /* 0xfffffffc00fc7947 */ /* 0x000fc0000383ffff */
[----:B------:R-:W-:-:S00]  /*0ae0*/  NOP ;  /* 0x0000000000007918 */ /* 0x000fc00000000000 */
        /* <DEDUP_REMOVED lines=9> */
.L_x_13:


//--------------------- .text._Z18tensor_multiply_2dPfS_S_ii --------------------------
	.section	.text._Z18tensor_multiply_2dPfS_S_ii,"ax",@progbits
	.align	128
        .global         _Z18tensor_multiply_2dPfS_S_ii
        .type           _Z18tensor_multiply_2dPfS_S_ii,@function
        .size           _Z18tensor_multiply_2dPfS_S_ii,(.L_x_14 - _Z18tensor_multiply_2dPfS_S_ii)
        .other          _Z18tensor_multiply_2dPfS_S_ii,@"STO_CUDA_ENTRY STV_DEFAULT"
_Z18tensor_multiply_2dPfS_S_ii:
.text._Z18tensor_multiply_2dPfS_S_ii:
[----:B------:R-:W-:Y:S01]  /*0000*/  LDC R1, c[0x0][0x37c] ;  /* 0x0000df00ff017b82 */ /* 0x000fe20000000800 */
[----:B------:R-:W0:Y:S07]  /*0010*/  S2R R3, SR_TID.X ;  /* 0x0000000000037919 */ /* 0x000e2e0000002100 */
[----:B------:R-:W1:Y:S01]  /*0020*/  LDC R13, c[0x0][0x364] ;  /* 0x0000d900ff0d7b82 */ /* 0x000e620000000800 */
[----:B------:R-:W2:Y:S01]  /*0030*/  LDCU.64 UR20, c[0x0][0x398] ;  /* 0x00007300ff1477ac */ /* 0x000ea20008000a00 */
[----:B------:R-:W1:Y:S06]  /*0040*/  S2R R2, SR_TID.Y ;  /* 0x0000000000027919 */ /* 0x000e6c0000002200 */
[----:B------:R-:W0:Y:S08]  /*0050*/  S2UR UR5, SR_CTAID.X ;  /* 0x00000000000579c3 */ /* 0x000e300000002500 */
[----:B------:R-:W0:Y:S08]  /*0060*/  LDC R0, c[0x0][0x360] ;  /* 0x0000d800ff007b82 */ /* 0x000e300000000800 */
[----:B------:R-:W1:Y:S01]  /*0070*/  S2UR UR4, SR_CTAID.Y ;  /* 0x00000000000479c3 */ /* 0x000e620000002600 */
[----:B0-----:R-:W-:-:S05]  /*0080*/  IMAD R0, R0, UR5, R3 ;  /* 0x0000000500007c24 */ /* 0x001fca000f8e0203 */
[----:B--2---:R-:W-:Y:S01]  /*0090*/  ISETP.GE.AND P0, PT, R0, UR21, PT ;  /* 0x0000001500007c0c */ /* 0x004fe2000bf06270 */
[----:B-1----:R-:W-:-:S05]  /*00a0*/  IMAD R13, R13, UR4, R2 ;  /* 0x000000040d0d7c24 */ /* 0x002fca000f8e0202 */
[----:B------:R-:W-:-:S13]  /*00b0*/  ISETP.GE.OR P0, PT, R13, UR20, P0 ;  /* 0x000000140d007c0c */ /* 0x000fda0008706670 */
[----:B------:R-:W-:Y:S05]  /*00c0*/  @P0 EXIT ;  /* 0x000000000000094d */ /* 0x000fea0003800000 */
[----:B------:R-:W-:Y:S01]  /*00d0*/  UISETP.GE.U32.AND UP0, UPT, UR20, 0x8, UPT ;  /* 0x000000081400788c */ /* 0x000fe2000bf06070 */
[----:B------:R-:W-:Y:S02]  /*00e0*/  HFMA2 R12, -RZ, RZ, 0, 0 ;  /* 0x00000000ff0c7431 */ /* 0x000fe400000001ff */
[----:B------:R-:W-:Y:S01]  /*00f0*/  IMAD R13, R13, UR20, RZ ;  /* 0x000000140d0d7c24 */ /* 0x000fe2000f8e02ff */
[----:B------:R-:W-:Y:S01]  /*0100*/  UMOV UR4, URZ ;  /* 0x000000ff00047c82 */ /* 0x000fe20008000000 */
[----:B------:R-:W0:Y:S04]  /*0110*/  LDCU.64 UR18, c[0x0][0x358] ;  /* 0x00006b00ff1277ac */ /* 0x000e280008000a00 */
[----:B------:R-:W-:Y:S05]  /*0120*/  BRA.U !UP0, `(.L_x_8) ;  /* 0x0000000508047547 */ /* 0x000fea000b800000 */
[----:B------:R-:W1:Y:S01]  /*0130*/  LDCU.128 UR24, c[0x0][0x380] ;  /* 0x00007000ff1877ac */ /* 0x000e620008000c00 */
[----:B------:R-:W-:Y:S02]  /*0140*/  MOV R12, RZ ;  /* 0x000000ff000c7202 */ /* 0x000fe40000000f00 */
[----:B------:R-:W-:Y:S01]  /*0150*/  MOV R14, R0 ;  /* 0x00000000000e7202 */ /* 0x000fe20000000f00 */
[----:B------:R-:W-:-:S04]  /*0160*/  ULOP3.LUT UR4, UR20, 0x7ffffff8, URZ, 0xc0, !UPT ;  /* 0x7ffffff814047892 */ /* 0x000fc8000f8ec0ff */
[----:B------:R-:W-:Y:S01]  /*0170*/  UIADD3 UR5, UPT, UPT, -UR4, URZ, URZ ;  /* 0x000000ff04057290 */ /* 0x000fe2000fffe1ff */
[----:B-1----:R-:W-:Y:S01]  /*0180*/  MOV R2, UR24 ;  /* 0x0000001800027c02 */ /* 0x002fe20008000f00 */
[----:B------:R-:W-:Y:S01]  /*0190*/  UIMAD.WIDE UR6, UR20, 0x8, UR26 ;  /* 0x00000008140678a5 */ /* 0x000fe2000f8e021a */
[----:B------:R-:W-:Y:S01]  /*01a0*/  MOV R3, UR25 ;  /* 0x0000001900037c02 */ /* 0x000fe20008000f00 */
[----:B------:R-:W-:Y:S02]  /*01b0*/  UIMAD.WIDE UR8, UR20, 0xc, UR26 ;  /* 0x0000000c140878a5 */ /* 0x000fe4000f8e021a */
[----:B------:R-:W-:Y:S01]  /*01c0*/  UIMAD.WIDE UR10, UR20, 0x10, UR26 ;  /* 0x00000010140a78a5 */ /* 0x000fe2000f8e021a */
[----:B------:R-:W-:Y:S01]  /*01d0*/  IMAD.WIDE.U32 R2, R13, 0x4, R2 ;  /* 0x000000040d027825 */ /* 0x000fe200078e0002 */
[----:B------:R-:W-:Y:S02]  /*01e0*/  UIMAD.WIDE UR12, UR20, 0x14, UR26 ;  /* 0x00000014140c78a5 */ /* 0x000fe4000f8e021a */
[----:B------:R-:W-:Y:S01]  /*01f0*/  UIMAD.WIDE UR14, UR20, 0x18, UR26 ;  /* 0x00000018140e78a5 */ /* 0x000fe2000f8e021a */
[----:B------:R-:W-:Y:S01]  /*0200*/  IADD3 R2, P0, PT, R2, 0x10, RZ ;  /* 0x0000001002027810 */ /* 0x000fe20007f1e0ff */
[----:B------:R-:W-:-:S03]  /*0210*/  UIMAD.WIDE UR16, UR20, 0x1c, UR26 ;  /* 0x0000001c141078a5 */ /* 0x000fc6000f8e021a */
[----:B------:R-:W-:-:S09]  /*0220*/  IADD3.X R3, PT, PT, RZ, R3, RZ, P0, !PT ;  /* 0x00000003ff037210 */ /* 0x000fd200007fe4ff */
.L_x_9:
[----:B------:R-:W-:Y:S01]  /*0230*/  UIMAD.WIDE UR22, UR20, 0x4, UR26 ;  /* 0x00000004141678a5 */ /* 0x000fe2000f8e021a */
[----:B------:R-:W-:Y:S02]  /*0240*/  IMAD.MOV.U32 R23, RZ, RZ, 0x4 ;  /* 0x00000004ff177424 */ /* 0x000fe400078e00ff */
[----:B------:R-:W-:Y:S01]  /*0250*/  HFMA2 R11, -RZ, RZ, 0, 2.384185791015625e-07 ;  /* 0x00000004ff0b7431 */ /* 0x000fe200000001ff */
[----:B------:R-:W-:Y:S01]  /*0260*/  MOV R25, 0x4 ;  /* 0x0000000400197802 */ /* 0x000fe20000000f00 */
[----:B0-----:R-:W2:Y:S01]  /*0270*/  LDG.E R21, desc[UR18][R2.64+-0x10] ;  /* 0xfffff01202157981 */ /* 0x001ea2000c1e1900 */
[C---:B------:R-:W-:Y:S01]  /*0280*/  IMAD.WIDE R22, R14.reuse, R23, UR26 ;  /* 0x0000001a0e167e25 */ /* 0x040fe2000f8e0217 */
[----:B------:R-:W-:Y:S02]  /*0290*/  MOV R8, UR22 ;  /* 0x0000001600087c02 */ /* 0x000fe40008000f00 */
[----:B------:R-:W-:Y:S01]  /*02a0*/  MOV R9, UR23 ;  /* 0x0000001700097c02 */ /* 0x000fe20008000f00 */
[----:B------:R-:W3:Y:S02]  /*02b0*/  LDG.E R19, desc[UR18][R2.64+-0xc] ;  /* 0xfffff41202137981 */ /* 0x000ee4000c1e1900 */
[----:B------:R-:W-:-:S02]  /*02c0*/  IMAD.WIDE R8, R14, 0x4, R8 ;  /* 0x000000040e087825 */ /* 0x000fc400078e0208 */
[----:B------:R-:W2:Y:S01]  /*02d0*/  LDG.E R22, desc[UR18][R22.64] ;  /* 0x0000001216167981 */ /* 0x000ea2000c1e1900 */
[----:B------:R-:W-:Y:S01]  /*02e0*/  MOV R5, 0x4 ;  /* 0x0000000400057802 */ /* 0x000fe20000000f00 */
[C---:B------:R-:W-:Y:S02]  /*02f0*/  IMAD.WIDE R24, R14.reuse, R25, UR6 ;  /* 0x000000060e187e25 */ /* 0x040fe4000f8e0219 */
[----:B------:R0:W3:Y:S02]  /*0300*/  LDG.E R20, desc[UR18][R8.64] ;  /* 0x0000001208147981 */ /* 0x0000e4000c1e1900 */
[----:B------:R-:W-:Y:S02]  /*0310*/  IMAD.WIDE R10, R14, R11, UR8 ;  /* 0x000000080e0a7e25 */ /* 0x000fe4000f8e020b */
[----:B------:R-:W4:Y:S04]  /*0320*/  LDG.E R18, desc[UR18][R24.64] ;  /* 0x0000001218127981 */ /* 0x000f28000c1e1900 */
[----:B------:R-:W4:Y:S01]  /*0330*/  LDG.E R17, desc[UR18][R2.64+-0x8] ;  /* 0xfffff81202117981 */ /* 0x000f22000c1e1900 */
[----:B0-----:R-:W-:-:S02]  /*0340*/  HFMA2 R9, -RZ, RZ, 0, 2.384185791015625e-07 ;  /* 0x00000004ff097431 */ /* 0x001fc400000001ff */
[----:B------:R-:W-:Y:S01]  /*0350*/  IMAD.MOV.U32 R7, RZ, RZ, 0x4 ;  /* 0x00000004ff077424 */ /* 0x000fe200078e00ff */
[----:B------:R0:W5:Y:S01]  /*0360*/  LDG.E R16, desc[UR18][R10.64] ;  /* 0x000000120a107981 */ /* 0x000162000c1e1900 */
[----:B------:R-:W-:-:S03]  /*0370*/  IMAD.WIDE R4, R14, R5, UR10 ;  /* 0x0000000a0e047e25 */ /* 0x000fc6000f8e0205 */
[----:B------:R-:W5:Y:S01]  /*0380*/  LDG.E R15, desc[UR18][R2.64+-0x4] ;  /* 0xfffffc12020f7981 */ /* 0x000f62000c1e1900 */
[C---:B------:R-:W-:Y:S01]  /*0390*/  IMAD.WIDE R6, R14.reuse, R7, UR12 ;  /* 0x0000000c0e067e25 */ /* 0x040fe2000f8e0207 */
[----:B------:R-:W-:Y:S02]  /*03a0*/  MOV R27, 0x4 ;  /* 0x00000004001b7802 */ /* 0x000fe40000000f00 */
[----:B------:R1:W5:Y:S01]  /*03b0*/  LDG.E R4, desc[UR18][R4.64] ;  /* 0x0000001204047981 */ /* 0x000362000c1e1900 */
[----:B------:R-:W-:-:S03]  /*03c0*/  IMAD.WIDE R8, R14, R9, UR14 ;  /* 0x0000000e0e087e25 */ /* 0x000fc6000f8e0209 */
[----:B------:R-:W5:Y:S01]  /*03d0*/  LDG.E R23, desc[UR18][R2.64] ;  /* 0x0000001202177981 */ /* 0x000f62000c1e1900 */
[----:B0-----:R-:W-:-:S03]  /*03e0*/  IMAD.WIDE R10, R14, R27, UR16 ;  /* 0x000000100e0a7e25 */ /* 0x001fc6000f8e021b */
[----:B------:R-:W5:Y:S04]  /*03f0*/  LDG.E R7, desc[UR18][R6.64] ;  /* 0x0000001206077981 */ /* 0x000f68000c1e1900 */
[----:B------:R-:W5:Y:S04]  /*0400*/  LDG.E R24, desc[UR18][R2.64+0x4] ;  /* 0x0000041202187981 */ /* 0x000f68000c1e1900 */
[----:B------:R-:W5:Y:S04]  /*0410*/  LDG.E R8, desc[UR18][R8.64] ;  /* 0x0000001208087981 */ /* 0x000f68000c1e1900 */
[----:B------:R-:W5:Y:S04]  /*0420*/  LDG.E R25, desc[UR18][R2.64+0x8] ;  /* 0x0000081202197981 */ /* 0x000f68000c1e1900 */
[----:B------:R-:W5:Y:S04]  /*0430*/  LDG.E R10, desc[UR18][R10.64] ;  /* 0x000000120a0a7981 */ /* 0x000f68000c1e1900 */
[----:B------:R0:W5:Y:S01]  /*0440*/  LDG.E R27, desc[UR18][R2.64+0xc] ;  /* 0x00000c12021b7981 */ /* 0x000162000c1e1900 */
[----:B------:R-:W-:-:S04]  /*0450*/  UIADD3 UR5, UPT, UPT, UR5, 0x8, URZ ;  /* 0x0000000805057890 */ /* 0x000fc8000fffe0ff */
[----:B------:R-:W-:Y:S01]  /*0460*/  UISETP.NE.AND UP0, UPT, UR5, URZ, UPT ;  /* 0x000000ff0500728c */ /* 0x000fe2000bf05270 */
[----:B-1----:R-:W-:Y:S02]  /*0470*/  MOV R5, UR20 ;  /* 0x0000001400057c02 */ /* 0x002fe40008000f00 */
[----:B0-----:R-:W-:Y:S02]  /*0480*/  IADD3 R2, P0, PT, R2, 0x20, RZ ;  /* 0x0000002002027810 */ /* 0x001fe40007f1e0ff */
[----:B------:R-:W-:Y:S02]  /*0490*/  LEA R14, R5, R14, 0x3 ;  /* 0x0000000e050e7211 */ /* 0x000fe400078e18ff */
[----:B------:R-:W-:Y:S01]  /*04a0*/  IADD3.X R3, PT, PT, RZ, R3, RZ, P0, !PT ;  /* 0x00000003ff037210 */ /* 0x000fe200007fe4ff */
[----:B--2---:R-:W-:-:S04]  /*04b0*/  FFMA R22, R21, R22, R12 ;  /* 0x0000001615167223 */ /* 0x004fc8000000000c */
[----:B---3--:R-:W-:-:S04]  /*04c0*/  FFMA R20, R19, R20, R22 ;  /* 0x0000001413147223 */ /* 0x008fc80000000016 */
[----:B----4-:R-:W-:-:S04]  /*04d0*/  FFMA R18, R17, R18, R20 ;  /* 0x0000001211127223 */ /* 0x010fc80000000014 */
[----:B-----5:R-:W-:-:S04]  /*04e0*/  FFMA R16, R15, R16, R18 ;  /* 0x000000100f107223 */ /* 0x020fc80000000012 */
[----:B------:R-:W-:-:S04]  /*04f0*/  FFMA R23, R23, R4, R16 ;  /* 0x0000000417177223 */ /* 0x000fc80000000010 */
[----:B------:R-:W-:-:S04]  /*0500*/  FFMA R24, R24, R7, R23 ;  /* 0x0000000718187223 */ /* 0x000fc80000000017 */
[----:B------:R-:W-:-:S04]  /*0510*/  FFMA R8, R25, R8, R24 ;  /* 0x0000000819087223 */ /* 0x000fc80000000018 */
[----:B------:R-:W-:Y:S01]  /*0520*/  FFMA R12, R27, R10, R8 ;  /* 0x0000000a1b0c7223 */ /* 0x000fe20000000008 */
[----:B------:R-:W-:Y:S06]  /*0530*/  BRA.U UP0, `(.L_x_9) ;  /* 0xfffffffd003c7547 */ /* 0x000fec000b83ffff */
.L_x_8:
[----:B------:R-:W-:-:S04]  /*0540*/  ULOP3.LUT UR6, UR20, 0x7, URZ, 0xc0, !UPT ;  /* 0x0000000714067892 */ /* 0x000fc8000f8ec0ff */
[----:B------:R-:W-:-:S09]  /*0550*/  UISETP.NE.AND UP0, UPT, UR6, URZ, UPT ;  /* 0x000000ff0600728c */ /* 0x000fd2000bf05270 */
[----:B------:R-:W-:Y:S05]  /*0560*/  BRA.U !UP0, `(.L_x_10) ;  /* 0x0000000508387547 */ /* 0x000fea000b800000 */
[----:B------:R-:W-:Y:S02]  /*0570*/  UISETP.GE.U32.AND UP0, UPT, UR6, 0x4, UPT ;  /* 0x000000040600788c */ /* 0x000fe4000bf06070 */
[----:B------:R-:W-:-:S04]  /*0580*/  ULOP3.LUT UR5, UR20, 0x3, URZ, 0xc0, !UPT ;  /* 0x0000000314057892 */ /* 0x000fc8000f8ec0ff */
[----:B------:R-:W-:-:S03]  /*0590*/  UISETP.NE.AND UP1, UPT, UR5, URZ, UPT ;  /* 0x000000ff0500728c */ /* 0x000fc6000bf25270 */
[----:B------:R-:W-:Y:S08]  /*05a0*/  BRA.U !UP0, `(.L_x_11) ;  /* 0x00000001087c7547 */ /* 0x000ff0000b800000 */
[----:B------:R-:W1:Y:S01]  /*05b0*/  LDC.64 R6, c[0x0][0x388] ;  /* 0x0000e200ff067b82 */ /* 0x000e620000000a00 */
[----:B------:R-:W2:Y:S01]  /*05c0*/  LDCU.64 UR6, c[0x0][0x380] ;  /* 0x00007000ff0677ac */ /* 0x000ea20008000a00 */
[----:B------:R-:W-:Y:S01]  /*05d0*/  IMAD.U32 R9, RZ, RZ, UR4 ;  /* 0x00000004ff097e24 */ /* 0x000fe2000f8e00ff */
[C---:B------:R-:W-:Y:S02]  /*05e0*/  IADD3 R3, PT, PT, R13.reuse, UR4, RZ ;  /* 0x000000040d037c10 */ /* 0x040fe4000fffe0ff */
[----:B------:R-:W-:Y:S01]  /*05f0*/  IADD3 R10, P0, PT, R13, UR4, RZ ;  /* 0x000000040d0a7c10 */ /* 0x000fe2000ff1e0ff */
[----:B------:R-:W-:Y:S01]  /*0600*/  IMAD R9, R9, UR20, R0 ;  /* 0x0000001409097c24 */ /* 0x000fe2000f8e0200 */
[----:B------:R-:W-:Y:S01]  /*0610*/  MOV R11, UR20 ;  /* 0x00000014000b7c02 */ /* 0x000fe20008000f00 */
[----:B------:R-:W3:Y:S01]  /*0620*/  LDC.64 R4, c[0x0][0x380] ;  /* 0x0000e000ff047b82 */ /* 0x000ee20000000a00 */
[----:B------:R-:W-:Y:S01]  /*0630*/  MOV R15, UR20 ;  /* 0x00000014000f7c02 */ /* 0x000fe20008000f00 */
[----:B-1----:R-:W-:Y:S01]  /*0640*/  IMAD.WIDE R6, R9, 0x4, R6 ;  /* 0x0000000409067825 */ /* 0x002fe200078e0206 */
[----:B------:R-:W-:-:S05]  /*0650*/  MOV R9, UR20 ;  /* 0x0000001400097c02 */ /* 0x000fca0008000f00 */
[----:B------:R-:W-:Y:S02]  /*0660*/  IMAD.WIDE R8, R9, 0x4, R6 ;  /* 0x0000000409087825 */ /* 0x000fe400078e0206 */
[----:B0-----:R-:W4:Y:S02]  /*0670*/  LDG.E R6, desc[UR18][R6.64] ;  /* 0x0000001206067981 */ /* 0x001f24000c1e1900 */
[----:B---3--:R-:W-:Y:S01]  /*0680*/  IMAD.WIDE.U32 R4, R3, 0x4, R4 ;  /* 0x0000000403047825 */ /* 0x008fe200078e0004 */
[----:B------:R-:W-:Y:S01]  /*0690*/  IADD3.X R3, PT, PT, RZ, RZ, RZ, P0, !PT ;  /* 0x000000ffff037210 */ /* 0x000fe200007fe4ff */
[----:B------:R-:W3:Y:S01]  /*06a0*/  LDG.E R17, desc[UR18][R8.64] ;  /* 0x0000001208117981 */ /* 0x000ee2000c1e1900 */
[----:B--2---:R-:W-:-:S03]  /*06b0*/  LEA R2, P0, R10, UR6, 0x2 ;  /* 0x000000060a027c11 */ /* 0x004fc6000f8010ff */
[----:B------:R-:W4:Y:S01]  /*06c0*/  LDG.E R5, desc[UR18][R4.64] ;  /* 0x0000001204057981 */ /* 0x000f22000c1e1900 */
[----:B------:R-:W-:Y:S01]  /*06d0*/  LEA.HI.X R3, R10, UR7, R3, 0x2, P0 ;  /* 0x000000070a037c11 */ /* 0x000fe200080f1403 */
[----:B------:R-:W-:-:S04]  /*06e0*/  IMAD.WIDE R10, R11, 0x4, R8 ;  /* 0x000000040b0a7825 */ /* 0x000fc800078e0208 */
[----:B------:R-:W3:Y:S01]  /*06f0*/  LDG.E R16, desc[UR18][R2.64+0x4] ;  /* 0x0000041202107981 */ /* 0x000ee2000c1e1900 */
[----:B------:R-:W-:-:S03]  /*0700*/  IMAD.WIDE R14, R15, 0x4, R10 ;  /* 0x000000040f0e7825 */ /* 0x000fc600078e020a */
[----:B------:R-:W2:Y:S04]  /*0710*/  LDG.E R19, desc[UR18][R10.64] ;  /* 0x000000120a137981 */ /* 0x000ea8000c1e1900 */
[----:B------:R-:W2:Y:S04]  /*0720*/  LDG.E R18, desc[UR18][R2.64+0x8] ;  /* 0x0000081202127981 */ /* 0x000ea8000c1e1900 */
[----:B------:R-:W5:Y:S04]  /*0730*/  LDG.E R20, desc[UR18][R2.64+0xc] ;  /* 0x00000c1202147981 */ /* 0x000f68000c1e1900 */
[----:B------:R-:W5:Y:S01]  /*0740*/  LDG.E R14, desc[UR18][R14.64] ;  /* 0x000000120e0e7981 */ /* 0x000f62000c1e1900 */
[----:B------:R-:W-:Y:S01]  /*0750*/  UIADD3 UR4, UPT, UPT, UR4, 0x4, URZ ;  /* 0x0000000404047890 */ /* 0x000fe2000fffe0ff */
[----:B----4-:R-:W-:-:S04]  /*0760*/  FFMA R5, R5, R6, R12 ;  /* 0x0000000605057223 */ /* 0x010fc8000000000c */
[----:B---3--:R-:W-:-:S04]  /*0770*/  FFMA R5, R16, R17, R5 ;  /* 0x0000001110057223 */ /* 0x008fc80000000005 */
[----:B--2---:R-:W-:-:S04]  /*0780*/  FFMA R5, R18, R19, R5 ;  /* 0x0000001312057223 */ /* 0x004fc80000000005 */
[----:B-----5:R-:W-:-:S07]  /*0790*/  FFMA R12, R20, R14, R5 ;  /* 0x0000000e140c7223 */ /* 0x020fce0000000005 */
.L_x_11:
[----:B------:R-:W-:Y:S05]  /*07a0*/  BRA.U !UP1, `(.L_x_10) ;  /* 0x0000000109a87547 */ /* 0x000fea000b800000 */
[----:B------:R-:W-:Y:S01]  /*07b0*/  UISETP.NE.AND UP0, UPT, UR5, 0x1, UPT ;  /* 0x000000010500788c */ /* 0x000fe2000bf05270 */
[----:B------:R-:W-:Y:S01]  /*07c0*/  MOV R7, UR4 ;  /* 0x0000000400077c02 */ /* 0x000fe20008000f00 */
[----:B------:R-:W-:Y:S02]  /*07d0*/  ULOP3.LUT UR5, UR20, 0x1, URZ, 0xc0, !UPT ;  /* 0x0000000114057892 */ /* 0x000fe4000f8ec0ff */
[----:B------:R-:W-:Y:S02]  /*07e0*/  MOV R15, UR20 ;  /* 0x00000014000f7c02 */ /* 0x000fe40008000f00 */
[----:B------:R-:W-:Y:S01]  /*07f0*/  UISETP.NE.U32.AND UP1, UPT, UR5, 0x1, UPT ;  /* 0x000000010500788c */ /* 0x000fe2000bf25070 */
[----:B------:R-:W-:-:S04]  /*0800*/  PLOP3.LUT P1, PT, PT, PT, UP0, 0x80, 0x8 ;  /* 0x000000000008781c */ /* 0x000fc80003f2f008 */
[----:B------:R-:W1:Y:S01]  /*0810*/  @UP0 LDCU.128 UR8, c[0x0][0x380] ;  /* 0x00007000ff0807ac */ /* 0x000e620008000c00 */
[----:B------:R-:W-:Y:S01]  /*0820*/  PLOP3.LUT P0, PT, PT, PT, UP1, 0x80, 0x8 ;  /* 0x000000000008781c */ /* 0x000fe20003f0f018 */
[----:B------:R-:W2:Y:S04]  /*0830*/  @UP0 LDCU.64 UR6, c[0x0][0x380] ;  /* 0x00007000ff0607ac */ /* 0x000ea80008000a00 */
[----:B------:R-:W3:Y:S03]  /*0840*/  @!UP1 LDCU.128 UR12, c[0x0][0x380] ;  /* 0x00007000ff0c97ac */ /* 0x000ee60008000c00 */
[C---:B------:R-:W-:Y:S02]  /*0850*/  @P1 IADD3 R3, PT, PT, R13.reuse, UR4, RZ ;  /* 0x000000040d031c10 */ /* 0x040fe4000fffe0ff */
[----:B------:R-:W-:Y:S01]  /*0860*/  @P1 IADD3 R6, P2, PT, R13, UR4, RZ ;  /* 0x000000040d061c10 */ /* 0x000fe2000ff5e0ff */
[----:B------:R-:W-:Y:S01]  /*0870*/  @UP0 UIADD3 UR4, UPT, UPT, UR4, 0x2, URZ ;  /* 0x0000000204040890 */ /* 0x000fe2000fffe0ff */
[----:B-1----:R-:W-:Y:S01]  /*0880*/  MOV R11, UR9 ;  /* 0x00000009000b7c02 */ /* 0x002fe20008000f00 */
[----:B------:R-:W-:Y:S01]  /*0890*/  IMAD.U32 R10, RZ, RZ, UR8 ;  /* 0x00000008ff0a7e24 */ /* 0x000fe2000f8e00ff */
[----:B------:R-:W-:-:S02]  /*08a0*/  MOV R4, UR10 ;  /* 0x0000000a00047c02 */ /* 0x000fc40008000f00 */
[----:B------:R-:W-:Y:S01]  /*08b0*/  MOV R5, UR11 ;  /* 0x0000000b00057c02 */ /* 0x000fe20008000f00 */
[----:B------:R-:W-:-:S04]  /*08c0*/  @P1 IMAD.WIDE.U32 R10, R3, 0x4, R10 ;  /* 0x00000004030a1825 */ /* 0x000fc800078e000a */
[----:B------:R-:W-:Y:S01]  /*08d0*/  @P1 IMAD R3, R7, UR20, R0 ;  /* 0x0000001407031c24 */ /* 0x000fe2000f8e0200 */
[----:B------:R-:W-:Y:S01]  /*08e0*/  @P1 IADD3.X R7, PT, PT, RZ, RZ, RZ, P2, !PT ;  /* 0x000000ffff071210 */ /* 0x000fe200017fe4ff */
[----:B------:R-:W-:Y:S01]  /*08f0*/  IMAD.U32 R19, RZ, RZ, UR4 ;  /* 0x00000004ff137e24 */ /* 0x000fe2000f8e00ff */
[C---:B--2---:R-:W-:Y:S01]  /*0900*/  @P1 LEA R2, P2, R6.reuse, UR6, 0x2 ;  /* 0x0000000606021c11 */ /* 0x044fe2000f8410ff */
[----:B------:R-:W-:Y:S01]  /*0910*/  @P1 IMAD.WIDE R4, R3, 0x4, R4 ;  /* 0x0000000403041825 */ /* 0x000fe200078e0204 */
[----:B------:R-:W-:Y:S01]  /*0920*/  @!P0 IADD3 R17, PT, PT, R13, UR4, RZ ;  /* 0x000000040d118c10 */ /* 0x000fe2000fffe0ff */
[----:B0-----:R-:W2:Y:S01]  /*0930*/  @P1 LDG.E R11, desc[UR18][R10.64] ;  /* 0x000000120a0b1981 */ /* 0x001ea2000c1e1900 */
[----:B------:R-:W-:Y:S01]  /*0940*/  @P1 LEA.HI.X R3, R6, UR7, R7, 0x2, P2 ;  /* 0x0000000706031c11 */ /* 0x000fe200090f1407 */
[----:B------:R-:W-:Y:S01]  /*0950*/  @!P0 IMAD R19, R19, UR20, R0 ;  /* 0x0000001413138c24 */ /* 0x000fe2000f8e0200 */
[----:B---3--:R-:W-:Y:S01]  /*0960*/  MOV R6, UR12 ;  /* 0x0000000c00067c02 */ /* 0x008fe20008000f00 */
[----:B------:R-:W-:Y:S01]  /*0970*/  @P1 IMAD.WIDE R14, R15, 0x4, R4 ;  /* 0x000000040f0e1825 */ /* 0x000fe200078e0204 */
[----:B------:R-:W-:Y:S01]  /*0980*/  MOV R7, UR13 ;  /* 0x0000000d00077c02 */ /* 0x000fe20008000f00 */
[----:B------:R-:W2:Y:S01]  /*0990*/  @P1 LDG.E R4, desc[UR18][R4.64] ;  /* 0x0000001204041981 */ /* 0x000ea2000c1e1900 */
[----:B------:R-:W-:-:S02]  /*09a0*/  MOV R8, UR14 ;  /* 0x0000000e00087c02 */ /* 0x000fc40008000f00 */
[----:B------:R-:W-:Y:S01]  /*09b0*/  MOV R9, UR15 ;  /* 0x0000000f00097c02 */ /* 0x000fe20008000f00 */
[----:B------:R-:W-:Y:S01]  /*09c0*/  @!P0 IMAD.WIDE.U32 R6, R17, 0x4, R6 ;  /* 0x0000000411068825 */ /* 0x000fe200078e0006 */
[----:B------:R-:W3:Y:S03]  /*09d0*/  @P1 LDG.E R14, desc[UR18][R14.64] ;  /* 0x000000120e0e1981 */ /* 0x000ee6000c1e1900 */
[----:B------:R-:W-:Y:S01]  /*09e0*/  @!P0 IMAD.WIDE R8, R19, 0x4, R8 ;  /* 0x0000000413088825 */ /* 0x000fe200078e0208 */
[----:B------:R-:W3:Y:S04]  /*09f0*/  @P1 LDG.E R2, desc[UR18][R2.64+0x4] ;  /* 0x0000041202021981 */ /* 0x000ee8000c1e1900 */
[----:B------:R-:W4:Y:S04]  /*0a00*/  @!P0 LDG.E R7, desc[UR18][R6.64] ;  /* 0x0000001206078981 */ /* 0x000f28000c1e1900 */
[----:B------:R-:W4:Y:S01]  /*0a10*/  @!P0 LDG.E R8, desc[UR18][R8.64] ;  /* 0x0000001208088981 */ /* 0x000f22000c1e1900 */
[----:B--2---:R-:W-:-:S04]  /*0a20*/  @P1 FFMA R11, R11, R4, R12 ;  /* 0x000000040b0b1223 */ /* 0x004fc8000000000c */
[----:B---3--:R-:W-:-:S04]  /*0a30*/  @P1 FFMA R12, R2, R14, R11 ;  /* 0x0000000e020c1223 */ /* 0x008fc8000000000b */
[----:B----4-:R-:W-:-:S07]  /*0a40*/  @!P0 FFMA R12, R7, R8, R12 ;  /* 0x00000008070c8223 */ /* 0x010fce000000000c */
.L_x_10:
[----:B------:R-:W1:Y:S01]  /*0a50*/  LDC.64 R2, c[0x0][0x390] ;  /* 0x0000e400ff027b82 */ /* 0x000e620000000a00 */
[----:B------:R-:W-:-:S05]  /*0a60*/  IADD3 R13, PT, PT, R0, R13, RZ ;  /* 0x0000000d000d7210 */ /* 0x000fca0007ffe0ff */
[----:B-1----:R-:W-:-:S05]  /*0a70*/  IMAD.WIDE R2, R13, 0x4, R2 ;  /* 0x000000040d027825 */ /* 0x002fca00078e0202 */
[----:B0-----:R-:W-:Y:S01]  /*0a80*/  STG.E desc[UR18][R2.64], R12 ;  /* 0x0000000c02007986 */ /* 0x001fe2000c101912 */
[----:B------:R-:W-:Y:S05]  /*0a90*/  EXIT ;  /* 0x000000000000794d */ /* 0x000fea0003800000 */
.L_x_12:
        /* <DEDUP_REMOVED lines=14> */
.L_x_14:


//--------------------- .nv.shared._Z23cache_tiled_multiply_2dPfS_S_ii --------------------------
	.section	.nv.shared._Z23cache_tiled_multiply_2dPfS_S_ii,"aw",@nobits
	.sectionflags	@""
	.align	4
.nv.shared._Z23cache_tiled_multiply_2dPfS_S_ii:
	.zero		5120


//--------------------- .nv.shared.reserved.0     --------------------------
	.section	.nv.shared.reserved.0,"aw",@nobits
	.weak		__nv_reservedSMEM_offset_0_alias
	.size		__nv_reservedSMEM_offset_0_alias, 0, 64
	.other		__nv_reservedSMEM_offset_0_alias,@"STO_CUDA_RESERVED_SHARED STV_DEFAULT"
__nv_reservedSMEM_offset_0_alias:
	.zero		0
	.zero		64


//--------------------- .nv.constant0._Z23cache_tiled_multiply_2dPfS_S_ii --------------------------
	.section	.nv.constant0._Z23cache_tiled_multiply_2dPfS_S_ii,"a",@progbits
	.sectionflags	@""
	.align	4
.nv.constant0._Z23cache_tiled_multiply_2dPfS_S_ii:
	.zero		928


//--------------------- .nv.constant0._Z18tensor_multiply_2dPfS_S_ii --------------------------
	.section	.nv.constant0._Z18tensor_multiply_2dPfS_S_ii,"a",@progbits
	.sectionflags	@""
	.align	4
.nv.constant0._Z18tensor_multiply_2dPfS_S_ii:
	.zero		928


//--------------------- SYMBOLS --------------------------

	.type		.nv.reservedSmem.offset0,@object
	.size		.nv.reservedSmem.offset0,0x4
	.type		.nv.reservedSmem.cap,@object
	.size		.nv.reservedSmem.cap,0x4
